	.target	sm_90a

	.elftype	@"ET_EXEC"


//--------------------- .note.nv.tkinfo           --------------------------
	.section	.note.nv.tkinfo,"",@"SHT_NOTE"
	.sectionflags	@"SHF_NOTE_NV_TKINFO"
	.tkinfo
        /*0018*/ 	.word	0x00000002
        /*0030*/ 	.string	""
        /*0030*/ 	.string	"ptxas"
        /*0030*/ 	.string	"Cuda compilation tools, release 13.0, V13.0.88"
        /*0030*/ 	.string	"Build cuda_13.0.r13.0/compiler.36424714_0"
        /*0030*/ 	.string	"-arch sm_90a -m 64 "



//--------------------- .note.nv.cuinfo           --------------------------
	.section	.note.nv.cuinfo,"",@"SHT_NOTE"
	.sectionflags	@"SHF_NOTE_NV_CUINFO"
        /*0018*/ 	.short	0x0002
        /*001a*/ 	.short	0x005a
        /*001c*/ 	.short	0x0082
	.zero		2


//--------------------- .nv.info                  --------------------------
	.section	.nv.info,"",@"SHT_CUDA_INFO"
	.align	4


	//----- nvinfo : EIATTR_REGCOUNT
	.align		4
        /*0000*/ 	.byte	0x04, 0x2f
        /*0002*/ 	.short	(.L_15 - .L_14)
	.align		4
.L_14:
        /*0004*/ 	.word	index@(_ZN7cutlass13device_kernelINS_4gemm6kernel13GemmUniversalIN4cute5tupleIJiiiiEEENS1_10collective13CollectiveMmaINS1_34MainloopSm90TmaGmmaWarpSpecializedILi5ENS5_IJNS4_1CILi2EEENSA_ILi1EEESC_EEENS1_32KernelTmaWarpSpecializedPingpongEEENS5_IJNSA_ILi64EEENSA_ILi240EEESG_EEENS_6half_tENS5_IJlSC_lEEESJ_SK_NS4_8TiledMMAINS4_8MMA_AtomIJNS4_4SM904GMMA25MMA_64x16x16_F32F16F16_SSILNSO_5MajorE0ELSQ_0ELNSO_7ScaleInE1ELSR_1EEEEEENS4_6LayoutINS5_IJSC_SC_SC_EEENS5_IJNSA_ILi0EEESW_SW_EEEEENS5_IJNS4_10UnderscoreESZ_SZ_EEEEENS4_13SM90_TMA_LOADENS4_14ComposedLayoutINS4_7SwizzleILi3ELi4ELi3EEENS4_18smem_ptr_flag_bitsILi16EEENSU_INS5_IJNSA_ILi8EEESG_EEENS5_IJSG_SC_EEEEEEEvNS4_8identityENS4_23SM90_TMA_LOAD_MULTICASTES1C_vS1D_EENS_8epilogue10collective6detail29Sm90TmaWarpSpecializedAdapterINS1H_15DefaultEpilogueISJ_SK_SK_NS1G_6thread17LinearCombinationISJ_Li1EffLNS1L_9ScaleType4KindE0ELNS_15FloatRoundStyleE2ESJ_EENS1_15EpilogueDefaultEEEEEvvEEEEvNT_6ParamsE)
        /*0008*/ 	.word	0x000000a8


	//----- nvinfo : EIATTR_FRAME_SIZE
	.align		4
.L_15:
        /*000c*/ 	.byte	0x04, 0x11
        /*000e*/ 	.short	(.L_17 - .L_16)
	.align		4
.L_16:
        /*0010*/ 	.word	index@(_ZN7cutlass13device_kernelINS_4gemm6kernel13GemmUniversalIN4cute5tupleIJiiiiEEENS1_10collective13CollectiveMmaINS1_34MainloopSm90TmaGmmaWarpSpecializedILi5ENS5_IJNS4_1CILi2EEENSA_ILi1EEESC_EEENS1_32KernelTmaWarpSpecializedPingpongEEENS5_IJNSA_ILi64EEENSA_ILi240EEESG_EEENS_6half_tENS5_IJlSC_lEEESJ_SK_NS4_8TiledMMAINS4_8MMA_AtomIJNS4_4SM904GMMA25MMA_64x16x16_F32F16F16_SSILNSO_5MajorE0ELSQ_0ELNSO_7ScaleInE1ELSR_1EEEEEENS4_6LayoutINS5_IJSC_SC_SC_EEENS5_IJNSA_ILi0EEESW_SW_EEEEENS5_IJNS4_10UnderscoreESZ_SZ_EEEEENS4_13SM90_TMA_LOADENS4_14ComposedLayoutINS4_7SwizzleILi3ELi4ELi3EEENS4_18smem_ptr_flag_bitsILi16EEENSU_INS5_IJNSA_ILi8EEESG_EEENS5_IJSG_SC_EEEEEEEvNS4_8identityENS4_23SM90_TMA_LOAD_MULTICASTES1C_vS1D_EENS_8epilogue10collective6detail29Sm90TmaWarpSpecializedAdapterINS1H_15DefaultEpilogueISJ_SK_SK_NS1G_6thread17LinearCombinationISJ_Li1EffLNS1L_9ScaleType4KindE0ELNS_15FloatRoundStyleE2ESJ_EENS1_15EpilogueDefaultEEEEEvvEEEEvNT_6ParamsE)
        /*0014*/ 	.word	0x00000008


	//----- nvinfo : EIATTR_MIN_STACK_SIZE
	.align		4
.L_17:
        /*0018*/ 	.byte	0x04, 0x12
        /*001a*/ 	.short	(.L_19 - .L_18)
	.align		4
.L_18:
        /*001c*/ 	.word	index@(_ZN7cutlass13device_kernelINS_4gemm6kernel13GemmUniversalIN4cute5tupleIJiiiiEEENS1_10collective13CollectiveMmaINS1_34MainloopSm90TmaGmmaWarpSpecializedILi5ENS5_IJNS4_1CILi2EEENSA_ILi1EEESC_EEENS1_32KernelTmaWarpSpecializedPingpongEEENS5_IJNSA_ILi64EEENSA_ILi240EEESG_EEENS_6half_tENS5_IJlSC_lEEESJ_SK_NS4_8TiledMMAINS4_8MMA_AtomIJNS4_4SM904GMMA25MMA_64x16x16_F32F16F16_SSILNSO_5MajorE0ELSQ_0ELNSO_7ScaleInE1ELSR_1EEEEEENS4_6LayoutINS5_IJSC_SC_SC_EEENS5_IJNSA_ILi0EEESW_SW_EEEEENS5_IJNS4_10UnderscoreESZ_SZ_EEEEENS4_13SM90_TMA_LOADENS4_14ComposedLayoutINS4_7SwizzleILi3ELi4ELi3EEENS4_18smem_ptr_flag_bitsILi16EEENSU_INS5_IJNSA_ILi8EEESG_EEENS5_IJSG_SC_EEEEEEEvNS4_8identityENS4_23SM90_TMA_LOAD_MULTICASTES1C_vS1D_EENS_8epilogue10collective6detail29Sm90TmaWarpSpecializedAdapterINS1H_15DefaultEpilogueISJ_SK_SK_NS1G_6thread17LinearCombinationISJ_Li1EffLNS1L_9ScaleType4KindE0ELNS_15FloatRoundStyleE2ESJ_EENS1_15EpilogueDefaultEEEEEvvEEEEvNT_6ParamsE)
        /*0020*/ 	.word	0x00000008
.L_19:


//--------------------- .nv.compat                --------------------------
	.section	.nv.compat,"",@"SHT_CUDA_COMPAT_INFO"
	.align	4
        /*0000*/ 	.byte	0x02, 0x09, 0x01, 0x00, 0x02, 0x02, 0x04, 0x00, 0x02, 0x05, 0x05, 0x00, 0x03, 0x07, 0x01, 0x01
        /*0010*/ 	.byte	0x02, 0x03, 0x01, 0x00, 0x02, 0x06, 0x01, 0x00, 0x04, 0x0b, 0x08, 0x00, 0x00, 0x00, 0x00, 0x00
        /*0020*/ 	.byte	0x00, 0x00, 0x00, 0x00


//--------------------- .nv.info._ZN7cutlass13device_kernelINS_4gemm6kernel13GemmUniversalIN4cute5tupleIJiiiiEEENS1_10collective13CollectiveMmaINS1_34MainloopSm90TmaGmmaWarpSpecializedILi5ENS5_IJNS4_1CILi2EEENSA_ILi1EEESC_EEENS1_32KernelTmaWarpSpecializedPingpongEEENS5_IJNSA_ILi64EEENSA_ILi240EEESG_EEENS_6half_tENS5_IJlSC_lEEESJ_SK_NS4_8TiledMMAINS4_8MMA_AtomIJNS4_4SM904GMMA25MMA_64x16x16_F32F16F16_SSILNSO_5MajorE0ELSQ_0ELNSO_7ScaleInE1ELSR_1EEEEEENS4_6LayoutINS5_IJSC_SC_SC_EEENS5_IJNSA_ILi0EEESW_SW_EEEEENS5_IJNS4_10UnderscoreESZ_SZ_EEEEENS4_13SM90_TMA_LOADENS4_14ComposedLayoutINS4_7SwizzleILi3ELi4ELi3EEENS4_18smem_ptr_flag_bitsILi16EEENSU_INS5_IJNSA_ILi8EEESG_EEENS5_IJSG_SC_EEEEEEEvNS4_8identityENS4_23SM90_TMA_LOAD_MULTICASTES1C_vS1D_EENS_8epilogue10collective6detail29Sm90TmaWarpSpecializedAdapterINS1H_15DefaultEpilogueISJ_SK_SK_NS1G_6thread17LinearCombinationISJ_Li1EffLNS1L_9ScaleType4KindE0ELNS_15FloatRoundStyleE2ESJ_EENS1_15EpilogueDefaultEEEEEvvEEEEvNT_6ParamsE --------------------------
	.section	.nv.info._ZN7cutlass13device_kernelINS_4gemm6kernel13GemmUniversalIN4cute5tupleIJiiiiEEENS1_10collective13CollectiveMmaINS1_34MainloopSm90TmaGmmaWarpSpecializedILi5ENS5_IJNS4_1CILi2EEENSA_ILi1EEESC_EEENS1_32KernelTmaWarpSpecializedPingpongEEENS5_IJNSA_ILi64EEENSA_ILi240EEESG_EEENS_6half_tENS5_IJlSC_lEEESJ_SK_NS4_8TiledMMAINS4_8MMA_AtomIJNS4_4SM904GMMA25MMA_64x16x16_F32F16F16_SSILNSO_5MajorE0ELSQ_0ELNSO_7ScaleInE1ELSR_1EEEEEENS4_6LayoutINS5_IJSC_SC_SC_EEENS5_IJNSA_ILi0EEESW_SW_EEEEENS5_IJNS4_10UnderscoreESZ_SZ_EEEEENS4_13SM90_TMA_LOADENS4_14ComposedLayoutINS4_7SwizzleILi3ELi4ELi3EEENS4_18smem_ptr_flag_bitsILi16EEENSU_INS5_IJNSA_ILi8EEESG_EEENS5_IJSG_SC_EEEEEEEvNS4_8identityENS4_23SM90_TMA_LOAD_MULTICASTES1C_vS1D_EENS_8epilogue10collective6detail29Sm90TmaWarpSpecializedAdapterINS1H_15DefaultEpilogueISJ_SK_SK_NS1G_6thread17LinearCombinationISJ_Li1EffLNS1L_9ScaleType4KindE0ELNS_15FloatRoundStyleE2ESJ_EENS1_15EpilogueDefaultEEEEEvvEEEEvNT_6ParamsE,"",@"SHT_CUDA_INFO"
	.sectionflags	@""
	.align	4


	//----- nvinfo : EIATTR_CUDA_API_VERSION
	.align		4
        /*0000*/ 	.byte	0x04, 0x37
        /*0002*/ 	.short	(.L_21 - .L_20)
.L_20:
        /*0004*/ 	.word	0x00000082


	//----- nvinfo : EIATTR_KPARAM_INFO
	.align		4
.L_21:
        /*0008*/ 	.byte	0x04, 0x17
        /*000a*/ 	.short	(.L_23 - .L_22)
.L_22:
        /*000c*/ 	.word	0x00000000
        /*0010*/ 	.short	0x0000
        /*0012*/ 	.short	0x0070
        /*0014*/ 	.byte	0x00, 0xf0, 0x01, 0x10


	//----- nvinfo : EIATTR_SPARSE_MMA_MASK
	.align		4
.L_23:
        /*0018*/ 	.byte	0x03, 0x50
        /*001a*/ 	.short	0x0000


	//----- nvinfo : EIATTR_MAXREG_COUNT
	.align		4
        /*001c*/ 	.byte	0x03, 0x1b
        /*001e*/ 	.short	0x00a8


	//----- nvinfo : EIATTR_NUM_BARRIERS
	.align		4
        /*0020*/ 	.byte	0x02, 0x4c
        /*0022*/ 	.byte	0x01
	.zero		1


	//----- nvinfo : EIATTR_EXTERNS
	.align		4
        /*0024*/ 	.byte	0x04, 0x0f
        /*0026*/ 	.short	(.L_25 - .L_24)


	//   ....[0]....
	.align		4
.L_24:
        /*0028*/ 	.word	index@(__assertfail)


	//----- nvinfo : EIATTR_ANNOTATIONS
	.align		4
.L_25:
        /*002c*/ 	.byte	0x04, 0x55
        /*002e*/ 	.short	(.L_27 - .L_26)


	//   ....[0]....
.L_26:
        /*0030*/ 	.word	0x00000001
        /*0034*/ 	.byte	0xd0, 0x0d, 0x00, 0x00, 0x01, 0x00, 0x00, 0x00, 0x20, 0xcb, 0x00, 0x00, 0x01, 0x00, 0x00, 0x00
        /*0044*/ 	.byte	0x90, 0xd7, 0x00, 0x00


	//----- nvinfo : EIATTR_MERCURY_ISA_VERSION
	.align		4
.L_27:
        /*0048*/ 	.byte	0x03, 0x5f
        /*004a*/ 	.short	0x0101


	//----- nvinfo : EIATTR_INT_WARP_WIDE_INSTR_OFFSETS
	.align		4
        /*004c*/ 	.byte	0x04, 0x31
        /*004e*/ 	.short	(.L_29 - .L_28)


	//   ....[0]....
.L_28:
        /*0050*/ 	.word	0x00000530


	//   ....[1]....
        /*0054*/ 	.word	0x000005b0


	//   ....[2]....
        /*0058*/ 	.word	0x000006b0


	//   ....[3]....
        /*005c*/ 	.word	0x000006c0


	//   ....[4]....
        /*0060*/ 	.word	0x000006e0


	//   ....[5]....
        /*0064*/ 	.word	0x00000780


	//   ....[6]....
        /*0068*/ 	.word	0x00000790


	//   ....[7]....
        /*006c*/ 	.word	0x000007e0


	//   ....[8]....
        /*0070*/ 	.word	0x00004c90


	//----- nvinfo : EIATTR_COOP_GROUP_MASK_REGIDS
	.align		4
.L_29:
        /*0074*/ 	.byte	0x04, 0x29
        /*0076*/ 	.short	(.L_31 - .L_30)


	//   ....[0]....
.L_30:
        /*0078*/ 	.word	0xffffffff


	//   ....[1]....
        /*007c*/ 	.word	0xffffffff


	//   ....[2]....
        /*0080*/ 	.word	0xffffffff


	//   ....[3]....
        /*0084*/ 	.word	0xffffffff


	//   ....[4]....
        /*0088*/ 	.word	0xffffffff


	//   ....[5]....
        /*008c*/ 	.word	0xffffffff


	//   ....[6]....
        /*0090*/ 	.word	0xffffffff


	//----- nvinfo : EIATTR_COOP_GROUP_INSTR_OFFSETS
	.align		4
.L_31:
        /*0094*/ 	.byte	0x04, 0x28
        /*0096*/ 	.short	(.L_33 - .L_32)


	//   ....[0]....
.L_32:
        /*0098*/ 	.word	0x00000070


	//   ....[1]....
        /*009c*/ 	.word	0x00000080


	//   ....[2]....
        /*00a0*/ 	.word	0x00000140


	//   ....[3]....
        /*00a4*/ 	.word	0x00000310


	//   ....[4]....
        /*00a8*/ 	.word	0x00000350


	//   ....[5]....
        /*00ac*/ 	.word	0x000007d0


	//   ....[6]....
        /*00b0*/ 	.word	0x00000970


	//----- nvinfo : EIATTR_REG_RECONFIG
	.align		4
.L_33:
        /*00b4*/ 	.byte	0x01, 0x54
	.zero		2


	//----- nvinfo : EIATTR_SYSCALL_OFFSETS
	.align		4
        /*00b8*/ 	.byte	0x04, 0x46
        /*00ba*/ 	.short	(.L_35 - .L_34)


	//   ....[0]....
.L_34:
        /*00bc*/ 	.word	0x00001800


	//----- nvinfo : EIATTR_MBARRIER_INSTR_OFFSETS
	.align		4
.L_35:
        /*00c0*/ 	.byte	0x04, 0x39
        /*00c2*/ 	.short	(.L_37 - .L_36)


	//   ....[0]....
.L_36:
        /*00c4*/ 	.word	0x00000260
        /*00c8*/ 	.word	0x000000ff
        /*00cc*/ 	.word	0x00000000
        /*00d0*/ 	.short	0x0100
        /*00d2*/ 	.byte	0x08
	.zero		1


	//   ....[1]....
        /*00d4*/ 	.word	0x00000270
        /*00d8*/ 	.word	0x000000ff
        /*00dc*/ 	.word	0x00000028
        /*00e0*/ 	.short	0x0100
        /*00e2*/ 	.byte	0x08
	.zero		1


	//   ....[2]....
        /*00e4*/ 	.word	0x00000280
        /*00e8*/ 	.word	0x000000ff
        /*00ec*/ 	.word	0x00000008
        /*00f0*/ 	.short	0x0100
        /*00f2*/ 	.byte	0x08
	.zero		1


	//   ....[3]....
        /*00f4*/ 	.word	0x00000290
        /*00f8*/ 	.word	0x000000ff
        /*00fc*/ 	.word	0x00000030
        /*0100*/ 	.short	0x0100
        /*0102*/ 	.byte	0x08
	.zero		1


	//   ....[4]....
        /*0104*/ 	.word	0x000002a0
        /*0108*/ 	.word	0x000000ff
        /*010c*/ 	.word	0x00000010
        /*0110*/ 	.short	0x0100
        /*0112*/ 	.byte	0x08
	.zero		1


	//   ....[5]....
        /*0114*/ 	.word	0x000002b0
        /*0118*/ 	.word	0x000000ff
        /*011c*/ 	.word	0x00000038
        /*0120*/ 	.short	0x0100
        /*0122*/ 	.byte	0x08
	.zero		1


	//   ....[6]....
        /*0124*/ 	.word	0x000002c0
        /*0128*/ 	.word	0x000000ff
        /*012c*/ 	.word	0x00000018
        /*0130*/ 	.short	0x0100
        /*0132*/ 	.byte	0x08
	.zero		1


	//   ....[7]....
        /*0134*/ 	.word	0x000002d0
        /*0138*/ 	.word	0x000000ff
        /*013c*/ 	.word	0x00000040
        /*0140*/ 	.short	0x0100
        /*0142*/ 	.byte	0x08
	.zero		1


	//   ....[8]....
        /*0144*/ 	.word	0x000002e0
        /*0148*/ 	.word	0x000000ff
        /*014c*/ 	.word	0x00000020
        /*0150*/ 	.short	0x0100
        /*0152*/ 	.byte	0x08
	.zero		1


	//   ....[9]....
        /*0154*/ 	.word	0x000002f0
        /*0158*/ 	.word	0x000000ff
        /*015c*/ 	.word	0x00000048
        /*0160*/ 	.short	0x0100
        /*0162*/ 	.byte	0x08
	.zero		1


	//   ....[10]....
        /*0164*/ 	.word	0x00000810
        /*0168*/ 	.word	0x000000ff
        /*016c*/ 	.word	0x00000080
        /*0170*/ 	.short	0x0100
        /*0172*/ 	.byte	0x08
	.zero		1


	//   ....[11]....
        /*0174*/ 	.word	0x000008a0
        /*0178*/ 	.word	0x000000ff
        /*017c*/ 	.word	0x00000088
        /*0180*/ 	.short	0x0100
        /*0182*/ 	.byte	0x08
	.zero		1


	//   ....[12]....
        /*0184*/ 	.word	0x000008f0
        /*0188*/ 	.word	0x000000ff
        /*018c*/ 	.word	0x00000060
        /*0190*/ 	.short	0x0100
        /*0192*/ 	.byte	0x09
	.zero		1


	//   ....[13]....
        /*0194*/ 	.word	0x00000900
        /*0198*/ 	.word	0x000000ff
        /*019c*/ 	.word	0x00000068
        /*01a0*/ 	.short	0x0100
        /*01a2*/ 	.byte	0x09
	.zero		1


	//   ....[14]....
        /*01a4*/ 	.word	0x00000910
        /*01a8*/ 	.word	0x000000ff
        /*01ac*/ 	.word	0x00000070
        /*01b0*/ 	.short	0x0100
        /*01b2*/ 	.byte	0x09
	.zero		1


	//   ....[15]....
        /*01b4*/ 	.word	0x00000920
        /*01b8*/ 	.word	0x000000ff
        /*01bc*/ 	.word	0x00000078
        /*01c0*/ 	.short	0x0100
        /*01c2*/ 	.byte	0x09
	.zero		1


	//   ....[16]....
        /*01c4*/ 	.word	0x000016e0
        /*01c8*/ 	.word	0x00000097
        /*01cc*/ 	.word	0x00000000
        /*01d0*/ 	.short	0x010a
        /*01d2*/ 	.byte	0x29
	.zero		1


	//   ....[17]....
        /*01d4*/ 	.word	0x00001880
        /*01d8*/ 	.word	0x00000003
        /*01dc*/ 	.word	0x00000000
        /*01e0*/ 	.short	0x010a
        /*01e2*/ 	.byte	0x3f
	.zero		1


	//   ....[18]....
        /*01e4*/ 	.word	0x000018e0
        /*01e8*/ 	.word	0x00000003
        /*01ec*/ 	.word	0x00000000
        /*01f0*/ 	.short	0x010a
        /*01f2*/ 	.byte	0x3f
	.zero		1


	//   ....[19]....
        /*01f4*/ 	.word	0x00003330
        /*01f8*/ 	.word	0x000000ff
        /*01fc*/ 	.word	0x00000000
        /*0200*/ 	.short	0x010a
        /*0202*/ 	.byte	0x04
	.zero		1


	//   ....[20]....
        /*0204*/ 	.word	0x00003370
        /*0208*/ 	.word	0x000000ff
        /*020c*/ 	.word	0x00000000
        /*0210*/ 	.short	0x010a
        /*0212*/ 	.byte	0x04
	.zero		1


	//   ....[21]....
        /*0214*/ 	.word	0x00004b30
        /*0218*/ 	.word	0x00000004
        /*021c*/ 	.word	0x00000000
        /*0220*/ 	.short	0x0101
        /*0222*/ 	.byte	0x3f
	.zero		1


	//   ....[22]....
        /*0224*/ 	.word	0x00004c30
        /*0228*/ 	.word	0x00000098
        /*022c*/ 	.word	0x00000000
        /*0230*/ 	.short	0x0101
        /*0232*/ 	.byte	0x2a
	.zero		1


	//   ....[23]....
        /*0234*/ 	.word	0x00004d30
        /*0238*/ 	.word	0x00000000
        /*023c*/ 	.word	0x00000000
        /*0240*/ 	.short	0x0101
        /*0242*/ 	.byte	0x3f
	.zero		1


	//   ....[24]....
        /*0244*/ 	.word	0x00004df0
        /*0248*/ 	.word	0x00000097
        /*024c*/ 	.word	0x00000010
        /*0250*/ 	.short	0x010a
        /*0252*/ 	.byte	0x29
	.zero		1


	//   ....[25]....
        /*0254*/ 	.word	0x0000cb40
        /*0258*/ 	.word	0x0000009a
        /*025c*/ 	.word	0x00000000
        /*0260*/ 	.short	0x0101
        /*0262*/ 	.byte	0x2a
	.zero		1


	//   ....[26]....
        /*0264*/ 	.word	0x0000d4d0
        /*0268*/ 	.word	0x0000000c
        /*026c*/ 	.word	0x00000028
        /*0270*/ 	.short	0x010a
        /*0272*/ 	.byte	0x3f
	.zero		1


	//   ....[27]....
        /*0274*/ 	.word	0x0000d8a0
        /*0278*/ 	.word	0x00000005
        /*027c*/ 	.word	0x00000088
        /*0280*/ 	.short	0x0101
        /*0282*/ 	.byte	0x3f
	.zero		1


	//   ....[28]....
        /*0284*/ 	.word	0x0000e020
        /*0288*/ 	.word	0x00000009
        /*028c*/ 	.word	0x00000000
        /*0290*/ 	.short	0x010a
        /*0292*/ 	.byte	0x3f
	.zero		1


	//   ....[29]....
        /*0294*/ 	.word	0x0000e0a0
        /*0298*/ 	.word	0x00000008
        /*029c*/ 	.word	0x00000000
        /*02a0*/ 	.short	0x010a
        /*02a2*/ 	.byte	0x3f
	.zero		1


	//   ....[30]....
        /*02a4*/ 	.word	0x0000e130
        /*02a8*/ 	.word	0x00000009
        /*02ac*/ 	.word	0x00000000
        /*02b0*/ 	.short	0x010a
        /*02b2*/ 	.byte	0x3f
	.zero		1


	//   ....[31]....
        /*02b4*/ 	.word	0x0000e1c0
        /*02b8*/ 	.word	0x00000006
        /*02bc*/ 	.word	0x00000000
        /*02c0*/ 	.short	0x010a
        /*02c2*/ 	.byte	0x3f
	.zero		1


	//   ....[32]....
        /*02c4*/ 	.word	0x0000e250
        /*02c8*/ 	.word	0x00000003
        /*02cc*/ 	.word	0x00000000
        /*02d0*/ 	.short	0x010a
        /*02d2*/ 	.byte	0x3f
	.zero		1


	//   ....[33]....
        /*02d4*/ 	.word	0x0000e2b0
        /*02d8*/ 	.word	0x00000099
        /*02dc*/ 	.word	0x00000000
        /*02e0*/ 	.short	0x010a
        /*02e2*/ 	.byte	0x3f
	.zero		1


	//   ....[34]....
        /*02e4*/ 	.word	0x0000e300
        /*02e8*/ 	.word	0x00000003
        /*02ec*/ 	.word	0x00000000
        /*02f0*/ 	.short	0x010a
        /*02f2*/ 	.byte	0x3f
	.zero		1


	//   ....[35]....
        /*02f4*/ 	.word	0x0000e360
        /*02f8*/ 	.word	0x00000005
        /*02fc*/ 	.word	0x00000000
        /*0300*/ 	.short	0x010a
        /*0302*/ 	.byte	0x3f
	.zero		1


	//   ....[36]....
        /*0304*/ 	.word	0x0000e3b0
        /*0308*/ 	.word	0x00000099
        /*030c*/ 	.word	0x00000010
        /*0310*/ 	.short	0x010a
        /*0312*/ 	.byte	0x3f
	.zero		1


	//   ....[37]....
        /*0314*/ 	.word	0x0000e480
        /*0318*/ 	.word	0x0000000c
        /*031c*/ 	.word	0x00000028
        /*0320*/ 	.short	0x010a
        /*0322*/ 	.byte	0x3f
	.zero		1


	//   ....[38]....
        /*0324*/ 	.word	0x0000e550
        /*0328*/ 	.word	0x00000009
        /*032c*/ 	.word	0x00000000
        /*0330*/ 	.short	0x010a
        /*0332*/ 	.byte	0x3f
	.zero		1


	//   ....[39]....
        /*0334*/ 	.word	0x0000e5a0
        /*0338*/ 	.word	0x00000008
        /*033c*/ 	.word	0x00000000
        /*0340*/ 	.short	0x010a
        /*0342*/ 	.byte	0x3f
	.zero		1


	//   ....[40]....
        /*0344*/ 	.word	0x0000e5f0
        /*0348*/ 	.word	0x00000009
        /*034c*/ 	.word	0x00000000
        /*0350*/ 	.short	0x010a
        /*0352*/ 	.byte	0x3f
	.zero		1


	//   ....[41]....
        /*0354*/ 	.word	0x0000e640
        /*0358*/ 	.word	0x00000006
        /*035c*/ 	.word	0x00000000
        /*0360*/ 	.short	0x010a
        /*0362*/ 	.byte	0x3f
	.zero		1


	//----- nvinfo : EIATTR_NUM_MBARRIERS
	.align		4
.L_37:
        /*0364*/ 	.byte	0x03, 0x38
        /*0366*/ 	.short	0x0010


	//----- nvinfo : EIATTR_EXIT_INSTR_OFFSETS
	.align		4
        /*0368*/ 	.byte	0x04, 0x1c
        /*036a*/ 	.short	(.L_39 - .L_38)


	//   ....[0]....
.L_38:
        /*036c*/ 	.word	0x00001410


	//   ....[1]....
        /*0370*/ 	.word	0x00001470


	//   ....[2]....
        /*0374*/ 	.word	0x0000d1d0


	//   ....[3]....
        /*0378*/ 	.word	0x0000d200


	//   ....[4]....
        /*037c*/ 	.word	0x0000e2a0


	//----- nvinfo : EIATTR_MAX_THREADS
	.align		4
.L_39:
        /*0380*/ 	.byte	0x04, 0x05
        /*0382*/ 	.short	(.L_41 - .L_40)
.L_40:
        /*0384*/ 	.word	0x00000180
        /*0388*/ 	.word	0x00000001
        /*038c*/ 	.word	0x00000001


	//----- nvinfo : EIATTR_CRS_STACK_SIZE
	.align		4
.L_41:
        /*0390*/ 	.byte	0x04, 0x1e
        /*0392*/ 	.short	(.L_43 - .L_42)
.L_42:
        /*0394*/ 	.word	0x00000000


	//----- nvinfo : EIATTR_CBANK_PARAM_SIZE
	.align		4
.L_43:
        /*0398*/ 	.byte	0x03, 0x19
        /*039a*/ 	.short	0x0470


	//----- nvinfo : EIATTR_PARAM_CBANK
	.align		4
        /*039c*/ 	.byte	0x04, 0x0a
        /*039e*/ 	.short	(.L_45 - .L_44)
	.align		4
.L_44:
        /*03a0*/ 	.word	index@(.nv.constant0._ZN7cutlass13device_kernelINS_4gemm6kernel13GemmUniversalIN4cute5tupleIJiiiiEEENS1_10collective13CollectiveMmaINS1_34MainloopSm90TmaGmmaWarpSpecializedILi5ENS5_IJNS4_1CILi2EEENSA_ILi1EEESC_EEENS1_32KernelTmaWarpSpecializedPingpongEEENS5_IJNSA_ILi64EEENSA_ILi240EEESG_EEENS_6half_tENS5_IJlSC_lEEESJ_SK_NS4_8TiledMMAINS4_8MMA_AtomIJNS4_4SM904GMMA25MMA_64x16x16_F32F16F16_SSILNSO_5MajorE0ELSQ_0ELNSO_7ScaleInE1ELSR_1EEEEEENS4_6LayoutINS5_IJSC_SC_SC_EEENS5_IJNSA_ILi0EEESW_SW_EEEEENS5_IJNS4_10UnderscoreESZ_SZ_EEEEENS4_13SM90_TMA_LOADENS4_14ComposedLayoutINS4_7SwizzleILi3ELi4ELi3EEENS4_18smem_ptr_flag_bitsILi16EEENSU_INS5_IJNSA_ILi8EEESG_EEENS5_IJSG_SC_EEEEEEEvNS4_8identityENS4_23SM90_TMA_LOAD_MULTICASTES1C_vS1D_EENS_8epilogue10collective6detail29Sm90TmaWarpSpecializedAdapterINS1H_15DefaultEpilogueISJ_SK_SK_NS1G_6thread17LinearCombinationISJ_Li1EffLNS1L_9ScaleType4KindE0ELNS_15FloatRoundStyleE2ESJ_EENS1_15EpilogueDefaultEEEEEvvEEEEvNT_6ParamsE)
        /*03a4*/ 	.short	0x0210
        /*03a6*/ 	.short	0x0470


	//----- nvinfo : EIATTR_SW_WAR
	.align		4
.L_45:
        /*03a8*/ 	.byte	0x04, 0x36
        /*03aa*/ 	.short	(.L_47 - .L_46)
.L_46:
        /*03ac*/ 	.word	0x00000008
.L_47:


//--------------------- .nv.callgraph             --------------------------
	.section	.nv.callgraph,"",@"SHT_CUDA_CALLGRAPH"
	.align	4
	.sectionentsize	8
	.align		4
        /*0000*/ 	.word	0x00000000
	.align		4
        /*0004*/ 	.word	0xffffffff
	.align		4
        /*0008*/ 	.word	index@(_ZN7cutlass13device_kernelINS_4gemm6kernel13GemmUniversalIN4cute5tupleIJiiiiEEENS1_10collective13CollectiveMmaINS1_34MainloopSm90TmaGmmaWarpSpecializedILi5ENS5_IJNS4_1CILi2EEENSA_ILi1EEESC_EEENS1_32KernelTmaWarpSpecializedPingpongEEENS5_IJNSA_ILi64EEENSA_ILi240EEESG_EEENS_6half_tENS5_IJlSC_lEEESJ_SK_NS4_8TiledMMAINS4_8MMA_AtomIJNS4_4SM904GMMA25MMA_64x16x16_F32F16F16_SSILNSO_5MajorE0ELSQ_0ELNSO_7ScaleInE1ELSR_1EEEEEENS4_6LayoutINS5_IJSC_SC_SC_EEENS5_IJNSA_ILi0EEESW_SW_EEEEENS5_IJNS4_10UnderscoreESZ_SZ_EEEEENS4_13SM90_TMA_LOADENS4_14ComposedLayoutINS4_7SwizzleILi3ELi4ELi3EEENS4_18smem_ptr_flag_bitsILi16EEENSU_INS5_IJNSA_ILi8EEESG_EEENS5_IJSG_SC_EEEEEEEvNS4_8identityENS4_23SM90_TMA_LOAD_MULTICASTES1C_vS1D_EENS_8epilogue10collective6detail29Sm90TmaWarpSpecializedAdapterINS1H_15DefaultEpilogueISJ_SK_SK_NS1G_6thread17LinearCombinationISJ_Li1EffLNS1L_9ScaleType4KindE0ELNS_15FloatRoundStyleE2ESJ_EENS1_15EpilogueDefaultEEEEEvvEEEEvNT_6ParamsE)
	.align		4
        /*000c*/ 	.word	index@(__assertfail)
	.align		4
        /*0010*/ 	.word	0x00000000
	.align		4
        /*0014*/ 	.word	0xfffffffe
	.align		4
        /*0018*/ 	.word	0x00000000
	.align		4
        /*001c*/ 	.word	0xfffffffd
	.align		4
        /*0020*/ 	.word	0x00000000
	.align		4
        /*0024*/ 	.word	0xfffffffc


//--------------------- .nv.constant4             --------------------------
	.section	.nv.constant4,"a",@progbits
	.align	8
	.align		8
.nv.constant4:
        /*0000*/ 	.dword	__assertfail
	.align		8
        /*0008*/ 	.dword	__unnamed_1
	.align		8
        /*0010*/ 	.dword	_ZN40_INTERNAL_10548801_4_k_cu_19bf7aa3_139204cuda3std3__45__cpo5beginE
	.align		8
        /*0018*/ 	.dword	_ZN40_INTERNAL_10548801_4_k_cu_19bf7aa3_139204cuda3std3__45__cpo3endE
	.align		8
        /*0020*/ 	.dword	_ZN40_INTERNAL_10548801_4_k_cu_19bf7aa3_139204cuda3std3__45__cpo6cbeginE
	.align		8
        /*0028*/ 	.dword	_ZN40_INTERNAL_10548801_4_k_cu_19bf7aa3_139204cuda3std3__45__cpo4cendE
	.align		8
        /*0030*/ 	.dword	_ZN40_INTERNAL_10548801_4_k_cu_19bf7aa3_139204cuda3std3__442_GLOBAL__N__10548801_4_k_cu_19bf7aa3_139206ignoreE
	.align		8
        /*0038*/ 	.dword	_ZN40_INTERNAL_10548801_4_k_cu_19bf7aa3_139204cuda3std3__419piecewise_constructE
	.align		8
        /*0040*/ 	.dword	_ZN40_INTERNAL_10548801_4_k_cu_19bf7aa3_139204cuda3std3__48in_placeE
	.align		8
        /*0048*/ 	.dword	_ZN40_INTERNAL_10548801_4_k_cu_19bf7aa3_139204cuda3std6ranges3__45__cpo4swapE
	.align		8
        /*0050*/ 	.dword	_ZN40_INTERNAL_10548801_4_k_cu_19bf7aa3_139204cuda3std6ranges3__45__cpo9iter_moveE
	.align		8
        /*0058*/ 	.dword	_ZN40_INTERNAL_10548801_4_k_cu_19bf7aa3_139204cute7productE
	.align		8
        /*0060*/ 	.dword	_ZN40_INTERNAL_10548801_4_k_cu_19bf7aa3_139204cute1_E
	.align		8
        /*0068*/ 	.dword	$str$22
	.align		8
        /*0070*/ 	.dword	$str$23


//--------------------- .text._ZN7cutlass13device_kernelINS_4gemm6kernel13GemmUniversalIN4cute5tupleIJiiiiEEENS1_10collective13CollectiveMmaINS1_34MainloopSm90TmaGmmaWarpSpecializedILi5ENS5_IJNS4_1CILi2EEENSA_ILi1EEESC_EEENS1_32KernelTmaWarpSpecializedPingpongEEENS5_IJNSA_ILi64EEENSA_ILi240EEESG_EEENS_6half_tENS5_IJlSC_lEEESJ_SK_NS4_8TiledMMAINS4_8MMA_AtomIJNS4_4SM904GMMA25MMA_64x16x16_F32F16F16_SSILNSO_5MajorE0ELSQ_0ELNSO_7ScaleInE1ELSR_1EEEEEENS4_6LayoutINS5_IJSC_SC_SC_EEENS5_IJNSA_ILi0EEESW_SW_EEEEENS5_IJNS4_10UnderscoreESZ_SZ_EEEEENS4_13SM90_TMA_LOADENS4_14ComposedLayoutINS4_7SwizzleILi3ELi4ELi3EEENS4_18smem_ptr_flag_bitsILi16EEENSU_INS5_IJNSA_ILi8EEESG_EEENS5_IJSG_SC_EEEEEEEvNS4_8identityENS4_23SM90_TMA_LOAD_MULTICASTES1C_vS1D_EENS_8epilogue10collective6detail29Sm90TmaWarpSpecializedAdapterINS1H_15DefaultEpilogueISJ_SK_SK_NS1G_6thread17LinearCombinationISJ_Li1EffLNS1L_9ScaleType4KindE0ELNS_15FloatRoundStyleE2ESJ_EENS1_15EpilogueDefaultEEEEEvvEEEEvNT_6ParamsE --------------------------
	.section	.text._ZN7cutlass13device_kernelINS_4gemm6kernel13GemmUniversalIN4cute5tupleIJiiiiEEENS1_10collective13CollectiveMmaINS1_34MainloopSm90TmaGmmaWarpSpecializedILi5ENS5_IJNS4_1CILi2EEENSA_ILi1EEESC_EEENS1_32KernelTmaWarpSpecializedPingpongEEENS5_IJNSA_ILi64EEENSA_ILi240EEESG_EEENS_6half_tENS5_IJlSC_lEEESJ_SK_NS4_8TiledMMAINS4_8MMA_AtomIJNS4_4SM904GMMA25MMA_64x16x16_F32F16F16_SSILNSO_5MajorE0ELSQ_0ELNSO_7ScaleInE1ELSR_1EEEEEENS4_6LayoutINS5_IJSC_SC_SC_EEENS5_IJNSA_ILi0EEESW_SW_EEEEENS5_IJNS4_10UnderscoreESZ_SZ_EEEEENS4_13SM90_TMA_LOADENS4_14ComposedLayoutINS4_7SwizzleILi3ELi4ELi3EEENS4_18smem_ptr_flag_bitsILi16EEENSU_INS5_IJNSA_ILi8EEESG_EEENS5_IJSG_SC_EEEEEEEvNS4_8identityENS4_23SM90_TMA_LOAD_MULTICASTES1C_vS1D_EENS_8epilogue10collective6detail29Sm90TmaWarpSpecializedAdapterINS1H_15DefaultEpilogueISJ_SK_SK_NS1G_6thread17LinearCombinationISJ_Li1EffLNS1L_9ScaleType4KindE0ELNS_15FloatRoundStyleE2ESJ_EENS1_15EpilogueDefaultEEEEEvvEEEEvNT_6ParamsE,"ax",@progbits
	.align	128
.text._ZN7cutlass13device_kernelINS_4gemm6kernel13GemmUniversalIN4cute5tupleIJiiiiEEENS1_10collective13CollectiveMmaINS1_34MainloopSm90TmaGmmaWarpSpecializedILi5ENS5_IJNS4_1CILi2EEENSA_ILi1EEESC_EEENS1_32KernelTmaWarpSpecializedPingpongEEENS5_IJNSA_ILi64EEENSA_ILi240EEESG_EEENS_6half_tENS5_IJlSC_lEEESJ_SK_NS4_8TiledMMAINS4_8MMA_AtomIJNS4_4SM904GMMA25MMA_64x16x16_F32F16F16_SSILNSO_5MajorE0ELSQ_0ELNSO_7ScaleInE1ELSR_1EEEEEENS4_6LayoutINS5_IJSC_SC_SC_EEENS5_IJNSA_ILi0EEESW_SW_EEEEENS5_IJNS4_10UnderscoreESZ_SZ_EEEEENS4_13SM90_TMA_LOADENS4_14ComposedLayoutINS4_7SwizzleILi3ELi4ELi3EEENS4_18smem_ptr_flag_bitsILi16EEENSU_INS5_IJNSA_ILi8EEESG_EEENS5_IJSG_SC_EEEEEEEvNS4_8identityENS4_23SM90_TMA_LOAD_MULTICASTES1C_vS1D_EENS_8epilogue10collective6detail29Sm90TmaWarpSpecializedAdapterINS1H_15DefaultEpilogueISJ_SK_SK_NS1G_6thread17LinearCombinationISJ_Li1EffLNS1L_9ScaleType4KindE0ELNS_15FloatRoundStyleE2ESJ_EENS1_15EpilogueDefaultEEEEEvvEEEEvNT_6ParamsE:
        .type           _ZN7cutlass13device_kernelINS_4gemm6kernel13GemmUniversalIN4cute5tupleIJiiiiEEENS1_10collective13CollectiveMmaINS1_34MainloopSm90TmaGmmaWarpSpecializedILi5ENS5_IJNS4_1CILi2EEENSA_ILi1EEESC_EEENS1_32KernelTmaWarpSpecializedPingpongEEENS5_IJNSA_ILi64EEENSA_ILi240EEESG_EEENS_6half_tENS5_IJlSC_lEEESJ_SK_NS4_8TiledMMAINS4_8MMA_AtomIJNS4_4SM904GMMA25MMA_64x16x16_F32F16F16_SSILNSO_5MajorE0ELSQ_0ELNSO_7ScaleInE1ELSR_1EEEEEENS4_6LayoutINS5_IJSC_SC_SC_EEENS5_IJNSA_ILi0EEESW_SW_EEEEENS5_IJNS4_10UnderscoreESZ_SZ_EEEEENS4_13SM90_TMA_LOADENS4_14ComposedLayoutINS4_7SwizzleILi3ELi4ELi3EEENS4_18smem_ptr_flag_bitsILi16EEENSU_INS5_IJNSA_ILi8EEESG_EEENS5_IJSG_SC_EEEEEEEvNS4_8identityENS4_23SM90_TMA_LOAD_MULTICASTES1C_vS1D_EENS_8epilogue10collective6detail29Sm90TmaWarpSpecializedAdapterINS1H_15DefaultEpilogueISJ_SK_SK_NS1G_6thread17LinearCombinationISJ_Li1EffLNS1L_9ScaleType4KindE0ELNS_15FloatRoundStyleE2ESJ_EENS1_15EpilogueDefaultEEEEEvvEEEEvNT_6ParamsE,@function
        .size           _ZN7cutlass13device_kernelINS_4gemm6kernel13GemmUniversalIN4cute5tupleIJiiiiEEENS1_10collective13CollectiveMmaINS1_34MainloopSm90TmaGmmaWarpSpecializedILi5ENS5_IJNS4_1CILi2EEENSA_ILi1EEESC_EEENS1_32KernelTmaWarpSpecializedPingpongEEENS5_IJNSA_ILi64EEENSA_ILi240EEESG_EEENS_6half_tENS5_IJlSC_lEEESJ_SK_NS4_8TiledMMAINS4_8MMA_AtomIJNS4_4SM904GMMA25MMA_64x16x16_F32F16F16_SSILNSO_5MajorE0ELSQ_0ELNSO_7ScaleInE1ELSR_1EEEEEENS4_6LayoutINS5_IJSC_SC_SC_EEENS5_IJNSA_ILi0EEESW_SW_EEEEENS5_IJNS4_10UnderscoreESZ_SZ_EEEEENS4_13SM90_TMA_LOADENS4_14ComposedLayoutINS4_7SwizzleILi3ELi4ELi3EEENS4_18smem_ptr_flag_bitsILi16EEENSU_INS5_IJNSA_ILi8EEESG_EEENS5_IJSG_SC_EEEEEEEvNS4_8identityENS4_23SM90_TMA_LOAD_MULTICASTES1C_vS1D_EENS_8epilogue10collective6detail29Sm90TmaWarpSpecializedAdapterINS1H_15DefaultEpilogueISJ_SK_SK_NS1G_6thread17LinearCombinationISJ_Li1EffLNS1L_9ScaleType4KindE0ELNS_15FloatRoundStyleE2ESJ_EENS1_15EpilogueDefaultEEEEEvvEEEEvNT_6ParamsE,(.L_x_315 - _ZN7cutlass13device_kernelINS_4gemm6kernel13GemmUniversalIN4cute5tupleIJiiiiEEENS1_10collective13CollectiveMmaINS1_34MainloopSm90TmaGmmaWarpSpecializedILi5ENS5_IJNS4_1CILi2EEENSA_ILi1EEESC_EEENS1_32KernelTmaWarpSpecializedPingpongEEENS5_IJNSA_ILi64EEENSA_ILi240EEESG_EEENS_6half_tENS5_IJlSC_lEEESJ_SK_NS4_8TiledMMAINS4_8MMA_AtomIJNS4_4SM904GMMA25MMA_64x16x16_F32F16F16_SSILNSO_5MajorE0ELSQ_0ELNSO_7ScaleInE1ELSR_1EEEEEENS4_6LayoutINS5_IJSC_SC_SC_EEENS5_IJNSA_ILi0EEESW_SW_EEEEENS5_IJNS4_10UnderscoreESZ_SZ_EEEEENS4_13SM90_TMA_LOADENS4_14ComposedLayoutINS4_7SwizzleILi3ELi4ELi3EEENS4_18smem_ptr_flag_bitsILi16EEENSU_INS5_IJNSA_ILi8EEESG_EEENS5_IJSG_SC_EEEEEEEvNS4_8identityENS4_23SM90_TMA_LOAD_MULTICASTES1C_vS1D_EENS_8epilogue10collective6detail29Sm90TmaWarpSpecializedAdapterINS1H_15DefaultEpilogueISJ_SK_SK_NS1G_6thread17LinearCombinationISJ_Li1EffLNS1L_9ScaleType4KindE0ELNS_15FloatRoundStyleE2ESJ_EENS1_15EpilogueDefaultEEEEEvvEEEEvNT_6ParamsE)
        .other          _ZN7cutlass13device_kernelINS_4gemm6kernel13GemmUniversalIN4cute5tupleIJiiiiEEENS1_10collective13CollectiveMmaINS1_34MainloopSm90TmaGmmaWarpSpecializedILi5ENS5_IJNS4_1CILi2EEENSA_ILi1EEESC_EEENS1_32KernelTmaWarpSpecializedPingpongEEENS5_IJNSA_ILi64EEENSA_ILi240EEESG_EEENS_6half_tENS5_IJlSC_lEEESJ_SK_NS4_8TiledMMAINS4_8MMA_AtomIJNS4_4SM904GMMA25MMA_64x16x16_F32F16F16_SSILNSO_5MajorE0ELSQ_0ELNSO_7ScaleInE1ELSR_1EEEEEENS4_6LayoutINS5_IJSC_SC_SC_EEENS5_IJNSA_ILi0EEESW_SW_EEEEENS5_IJNS4_10UnderscoreESZ_SZ_EEEEENS4_13SM90_TMA_LOADENS4_14ComposedLayoutINS4_7SwizzleILi3ELi4ELi3EEENS4_18smem_ptr_flag_bitsILi16EEENSU_INS5_IJNSA_ILi8EEESG_EEENS5_IJSG_SC_EEEEEEEvNS4_8identityENS4_23SM90_TMA_LOAD_MULTICASTES1C_vS1D_EENS_8epilogue10collective6detail29Sm90TmaWarpSpecializedAdapterINS1H_15DefaultEpilogueISJ_SK_SK_NS1G_6thread17LinearCombinationISJ_Li1EffLNS1L_9ScaleType4KindE0ELNS_15FloatRoundStyleE2ESJ_EENS1_15EpilogueDefaultEEEEEvvEEEEvNT_6ParamsE,@"STO_CUDA_ENTRY STV_DEFAULT"
_ZN7cutlass13device_kernelINS_4gemm6kernel13GemmUniversalIN4cute5tupleIJiiiiEEENS1_10collective13CollectiveMmaINS1_34MainloopSm90TmaGmmaWarpSpecializedILi5ENS5_IJNS4_1CILi2EEENSA_ILi1EEESC_EEENS1_32KernelTmaWarpSpecializedPingpongEEENS5_IJNSA_ILi64EEENSA_ILi240EEESG_EEENS_6half_tENS5_IJlSC_lEEESJ_SK_NS4_8TiledMMAINS4_8MMA_AtomIJNS4_4SM904GMMA25MMA_64x16x16_F32F16F16_SSILNSO_5MajorE0ELSQ_0ELNSO_7ScaleInE1ELSR_1EEEEEENS4_6LayoutINS5_IJSC_SC_SC_EEENS5_IJNSA_ILi0EEESW_SW_EEEEENS5_IJNS4_10UnderscoreESZ_SZ_EEEEENS4_13SM90_TMA_LOADENS4_14ComposedLayoutINS4_7SwizzleILi3ELi4ELi3EEENS4_18smem_ptr_flag_bitsILi16EEENSU_INS5_IJNSA_ILi8EEESG_EEENS5_IJSG_SC_EEEEEEEvNS4_8identityENS4_23SM90_TMA_LOAD_MULTICASTES1C_vS1D_EENS_8epilogue10collective6detail29Sm90TmaWarpSpecializedAdapterINS1H_15DefaultEpilogueISJ_SK_SK_NS1G_6thread17LinearCombinationISJ_Li1EffLNS1L_9ScaleType4KindE0ELNS_15FloatRoundStyleE2ESJ_EENS1_15EpilogueDefaultEEEEEvvEEEEvNT_6ParamsE:
[----:B------:R-:W0:Y:S02]  /*0000*/  LDC R1, c[0x0][0x28] ;  /* 0x00000a00ff017b82 */ /* 0x000e240000000800 */
[----:B0-----:R-:W-:Y:S01]  /*0010*/  VIADD R1, R1, 0xfffffff8 ;  /* 0xfffffff801017836 */ /* 0x001fe20000000000 */
[----:B------:R-:W0:Y:S01]  /*0020*/  S2R R4, SR_TID.X ;  /* 0x0000000000047919 */ /* 0x000e220000002100 */
[----:B------:R-:W-:Y:S01]  /*0030*/  ELECT P0, URZ, PT ;  /* 0x00000000003f782f */ /* 0x000fe20003800000 */
[----:B------:R-:W-:Y:S01]  /*0040*/  BSSY B0, `(.L_x_0) ;  /* 0x000000f000007945 */ /* 0x000fe20003800000 */
[--C-:B0-----:R-:W-:Y:S02]  /*0050*/  SHF.R.U32.HI R2, RZ, 0x5, R4.reuse ;  /* 0x00000005ff027819 */ /* 0x101fe40000011604 */
[----:B------:R-:W-:-:S03]  /*0060*/  SHF.R.U32.HI R7, RZ, 0x7, R4 ;  /* 0x00000007ff077819 */ /* 0x000fc60000011604 */
[----:B------:R-:W0:Y:S04]  /*0070*/  SHFL.IDX PT, R5, R2, RZ, 0x1f ;  /* 0x00001fff02057589 */ /* 0x000e2800000e0000 */
[----:B------:R1:W2:Y:S01]  /*0080*/  SHFL.IDX PT, R10, R7, RZ, 0x1f ;  /* 0x00001fff070a7589 */ /* 0x0002a200000e0000 */
[----:B0-----:R-:W-:-:S13]  /*0090*/  ISETP.NE.OR P0, PT, R5, RZ, !P0 ;  /* 0x000000ff0500720c */ /* 0x001fda0004705670 */
[----:B-12---:R-:W-:Y:S05]  /*00a0*/  @P0 BRA `(.L_x_1) ;  /* 0x0000000000200947 */ /* 0x006fea0003800000 */
[----:B------:R-:W-:Y:S02]  /*00b0*/  ULDC.64 UR4, c[0x0][0x198] ;  /* 0x0000660000047ab9 */ /* 0x000fe40000000a00 */
[----:B------:R-:W-:Y:S02]  /*00c0*/  UIADD3 UR6, UP0, UR4, 0xf0, URZ ;  /* 0x000000f004067890 */ /* 0x000fe4000ff1e03f */
[----:B------:R-:W-:Y:S02]  /*00d0*/  UIADD3 UR4, UP1, UR4, 0x1f0, URZ ;  /* 0x000001f004047890 */ /* 0x000fe4000ff3e03f */
[----:B------:R-:W-:Y:S02]  /*00e0*/  UIADD3.X UR7, URZ, UR5, URZ, UP0, !UPT ;  /* 0x000000053f077290 */ /* 0x000fe400087fe43f */
[----:B------:R-:W-:-:S07]  /*00f0*/  UIADD3.X UR5, URZ, UR5, URZ, UP1, !UPT ;  /* 0x000000053f057290 */ /* 0x000fce0008ffe43f */
[----:B------:R0:W-:Y:S02]  /*0100*/  UTMACCTL.PF [UR6] ;  /* 0x00000000060079b9 */ /* 0x0001e40008040000 */
[----:B------:R0:W-:Y:S02]  /*0110*/  UTMACCTL.PF [UR4] ;  /* 0x00000000040079b9 */ /* 0x0001e40008040000 */
[----:B0-----:R-:W-:Y:S01]  /*0120*/  NOP ;  /* 0x0000000000007918 */ /* 0x001fe20000000000 */
.L_x_1:
[----:B------:R-:W-:Y:S05]  /*0130*/  BSYNC B0 ;  /* 0x0000000000007941 */ /* 0x000fea0003800000 */
.L_x_0:
[----:B------:R-:W0:Y:S01]  /*0140*/  SHFL.IDX PT, R8, R2, RZ, 0x1f ;  /* 0x00001fff02087589 */ /* 0x000e2200000e0000 */
[----:B------:R-:W-:-:S04]  /*0150*/  SHF.R.S32.HI R3, RZ, 0x1f, R4 ;  /* 0x0000001fff037819 */ /* 0x000fc80000011404 */
[----:B------:R-:W-:Y:S02]  /*0160*/  LEA.HI R3, R3, R4, RZ, 0x7 ;  /* 0x0000000403037211 */ /* 0x000fe400078f38ff */
[----:B0-----:R-:W-:-:S13]  /*0170*/  ISETP.NE.AND P0, PT, R8, RZ, PT ;  /* 0x000000ff0800720c */ /* 0x001fda0003f05270 */
[----:B------:R-:W-:Y:S05]  /*0180*/  @P0 BRA `(.L_x_2) ;  /* 0x0000000000600947 */ /* 0x000fea0003800000 */
[----:B------:R-:W0:Y:S01]  /*0190*/  S2UR UR8, SR_CgaCtaId ;  /* 0x00000000000879c3 */ /* 0x000e220000008800 */
[----:B------:R-:W-:Y:S01]  /*01a0*/  UMOV UR4, 0x400 ;  /* 0x0000040000047882 */ /* 0x000fe20000000000 */
[----:B------:R-:W-:Y:S01]  /*01b0*/  UMOV UR5, 0x1 ;  /* 0x0000000100057882 */ /* 0x000fe20000000000 */
[----:B------:R-:W-:Y:S01]  /*01c0*/  UMOV UR6, 0x2 ;  /* 0x0000000200067882 */ /* 0x000fe20000000000 */
[----:B------:R-:W-:Y:S01]  /*01d0*/  ELECT P0, URZ, PT ;  /* 0x00000000003f782f */ /* 0x000fe20003800000 */
[----:B------:R-:W-:-:S04]  /*01e0*/  UIADD3 UR6, -UR6, 0x100000, URZ ;  /* 0x0010000006067890 */ /* 0x000fc8000fffe13f */
[----:B------:R-:W-:Y:S02]  /*01f0*/  USHF.L.U32 UR7, UR6, 0xb, URZ ;  /* 0x0000000b06077899 */ /* 0x000fe4000800063f */
[----:B------:R-:W-:Y:S02]  /*0200*/  USHF.L.U32 UR6, UR6, 0x1, URZ ;  /* 0x0000000106067899 */ /* 0x000fe4000800063f */
[----:B0-----:R-:W-:Y:S02]  /*0210*/  ULEA UR8, UR8, UR4, 0x18 ;  /* 0x0000000408087291 */ /* 0x001fe4000f8ec03f */
[----:B------:R-:W-:-:S04]  /*0220*/  UIADD3 UR4, -UR5, 0x100000, URZ ;  /* 0x0010000005047890 */ /* 0x000fc8000fffe13f */
[----:B------:R-:W-:Y:S02]  /*0230*/  USHF.L.U32 UR5, UR4, 0xb, URZ ;  /* 0x0000000b04057899 */ /* 0x000fe4000800063f */
[----:B------:R-:W-:Y:S01]  /*0240*/  USHF.L.U32 UR4, UR4, 0x1, URZ ;  /* 0x0000000104047899 */ /* 0x000fe2000800063f */
[----:B------:R-:W0:Y:S11]  /*0250*/  FENCE.VIEW.ASYNC.S ;  /* 0x00000000000073c6 */ /* 0x000e360000000000 */
[----:B0-----:R0:W1:Y:S01]  /*0260*/  SYNCS.EXCH.64 URZ, [UR8], UR4 ;  /* 0x00000004083f75b2 */ /* 0x0010620008000100 */
[----:B------:R0:W2:Y:S01]  /*0270*/  SYNCS.EXCH.64 URZ, [UR8+0x28], UR6 ;  /* 0x00002806083f75b2 */ /* 0x0000a20008000100 */
[----:B------:R0:W3:Y:S01]  /*0280*/  SYNCS.EXCH.64 URZ, [UR8+0x8], UR4 ;  /* 0x00000804083f75b2 */ /* 0x0000e20008000100 */
[----:B------:R0:W4:Y:S01]  /*0290*/  SYNCS.EXCH.64 URZ, [UR8+0x30], UR6 ;  /* 0x00003006083f75b2 */ /* 0x0001220008000100 */
[----:B------:R0:W0:Y:S01]  /*02a0*/  SYNCS.EXCH.64 URZ, [UR8+0x10], UR4 ;  /* 0x00001004083f75b2 */ /* 0x0000220008000100 */
[----:B------:R0:W0:Y:S01]  /*02b0*/  SYNCS.EXCH.64 URZ, [UR8+0x38], UR6 ;  /* 0x00003806083f75b2 */ /* 0x0000220008000100 */
[----:B------:R0:W0:Y:S01]  /*02c0*/  SYNCS.EXCH.64 URZ, [UR8+0x18], UR4 ;  /* 0x00001804083f75b2 */ /* 0x0000220008000100 */
[----:B------:R0:W0:Y:S01]  /*02d0*/  SYNCS.EXCH.64 URZ, [UR8+0x40], UR6 ;  /* 0x00004006083f75b2 */ /* 0x0000220008000100 */
[----:B------:R0:W0:Y:S01]  /*02e0*/  SYNCS.EXCH.64 URZ, [UR8+0x20], UR4 ;  /* 0x00002004083f75b2 */ /* 0x0000220008000100 */
[----:B------:R0:W0:Y:S01]  /*02f0*/  SYNCS.EXCH.64 URZ, [UR8+0x48], UR6 ;  /* 0x00004806083f75b2 */ /* 0x0000220008000100 */
[----:B------:R-:W-:Y:S01]  /*0300*/  NOP ;  /* 0x0000000000007918 */ /* 0x000fe20000000000 */
.L_x_2:
[----:B------:R-:W5:Y:S01]  /*0310*/  SHFL.IDX PT, R13, R2, RZ, 0x1f ;  /* 0x00001fff020d7589 */ /* 0x000f6200000e0000 */
[----:B------:R-:W1:Y:S01]  /*0320*/  S2UR UR12, SR_CTAID.X ;  /* 0x00000000000c79c3 */ /* 0x000e620000002500 */
[----:B------:R-:W-:Y:S02]  /*0330*/  LOP3.LUT R3, R3, 0xffffff80, RZ, 0xc0, !PT ;  /* 0xffffff8003037812 */ /* 0x000fe400078ec0ff */
[----:B------:R-:W-:Y:S01]  /*0340*/  ELECT P0, URZ, PT ;  /* 0x00000000003f782f */ /* 0x000fe20003800000 */
[----:B------:R2:W3:Y:S01]  /*0350*/  SHFL.IDX PT, R12, R2, RZ, 0x1f ;  /* 0x00001fff020c7589 */ /* 0x0004e200000e0000 */
[----:B------:R-:W-:Y:S01]  /*0360*/  ELECT P1, URZ, PT ;  /* 0x00000000003f782f */ /* 0x000fe20003820000 */
[----:B------:R-:W-:Y:S01]  /*0370*/  NOP ;  /* 0x0000000000007918 */ /* 0x000fe20000000000 */
[----:B------:R-:W-:Y:S01]  /*0380*/  IMAD.IADD R3, R4, 0x1, -R3 ;  /* 0x0000000104037824 */ /* 0x000fe200078e0a03 */
[----:B------:R-:W4:Y:S01]  /*0390*/  S2R R6, SR_CTAID.Y ;  /* 0x0000000000067919 */ /* 0x000f220000002600 */
[----:B0-----:R-:W-:Y:S01]  /*03a0*/  ULDC UR4, c[0x0][0x150] ;  /* 0x0000540000047ab9 */ /* 0x001fe20000000800 */
[----:B------:R-:W0:Y:S01]  /*03b0*/  LDC R14, c[0x0][0x144] ;  /* 0x00005100ff0e7b82 */ /* 0x000e220000000800 */
[----:B------:R-:W-:Y:S01]  /*03c0*/  UMOV UR11, 0x80 ;  /* 0x00000080000b7882 */ /* 0x000fe20000000000 */
[----:B------:R-:W-:Y:S01]  /*03d0*/  SHF.R.S32.HI R0, RZ, 0x1f, R3 ;  /* 0x0000001fff007819 */ /* 0x000fe20000011403 */
[----:B------:R-:W-:Y:S01]  /*03e0*/  NOP ;  /* 0x0000000000007918 */ /* 0x000fe20000000000 */
[C---:B------:R-:W-:Y:S01]  /*03f0*/  VIADD R35, R10.reuse, 0xffffffff ;  /* 0xffffffff0a237836 */ /* 0x040fe20000000000 */
[----:B------:R-:W-:Y:S01]  /*0400*/  ISETP.NE.AND P4, PT, R10, RZ, PT ;  /* 0x000000ff0a00720c */ /* 0x000fe20003f85270 */
[----:B------:R-:W-:Y:S01]  /*0410*/  IMAD.MOV.U32 R146, RZ, RZ, 0x1 ;  /* 0x00000001ff927424 */ /* 0x000fe200078e00ff */
[----:B------:R-:W-:Y:S01]  /*0420*/  LEA.HI R9, R0, R3, RZ, 0x3 ;  /* 0x0000000300097211 */ /* 0x000fe200078f18ff */
[----:B------:R-:W0:Y:S01]  /*0430*/  LDC R15, c[0x0][0x140] ;  /* 0x00005000ff0f7b82 */ /* 0x000e220000000800 */
[----:B------:R-:W-:-:S02]  /*0440*/  ISETP.GE.U32.AND P6, PT, R35, 0x2, PT ;  /* 0x000000022300780c */ /* 0x000fc40003fc6070 */
[--C-:B------:R-:W-:Y:S02]  /*0450*/  SHF.R.S32.HI R11, RZ, 0x3, R9.reuse ;  /* 0x00000003ff0b7819 */ /* 0x100fe40000011409 */
[----:B--2---:R-:W-:Y:S02]  /*0460*/  SHF.R.S32.HI R2, RZ, 0x1f, R9 ;  /* 0x0000001fff027819 */ /* 0x004fe40000011409 */
[----:B------:R-:W-:Y:S01]  /*0470*/  SHF.R.S32.HI R9, RZ, 0x1f, R8 ;  /* 0x0000001fff097819 */ /* 0x000fe20000011408 */
[----:B------:R-:W2:Y:S01]  /*0480*/  LDC R25, c[0x0][0x148] ;  /* 0x00005200ff197b82 */ /* 0x000ea20000000800 */
[----:B-----5:R-:W-:Y:S02]  /*0490*/  ISETP.NE.OR P0, PT, R13, RZ, !P0 ;  /* 0x000000ff0d00720c */ /* 0x020fe40004705670 */
[----:B-1----:R-:W-:Y:S02]  /*04a0*/  I2FP.F32.U32 R13, UR12 ;  /* 0x0000000c000d7c45 */ /* 0x002fe40008201000 */
[----:B------:R-:W-:-:S02]  /*04b0*/  LEA.HI R2, R2, R11, RZ, 0x2 ;  /* 0x0000000b02027211 */ /* 0x000fc400078f10ff */
[----:B------:R-:W-:Y:S01]  /*04c0*/  LEA.HI R9, R9, R8, RZ, 0x2 ;  /* 0x0000000809097211 */ /* 0x000fe200078f10ff */
[----:B------:R-:W-:Y:S01]  /*04d0*/  FMUL R13, R13, UR4 ;  /* 0x000000040d0d7c20 */ /* 0x000fe20008400000 */
[----:B---3--:R-:W-:Y:S01]  /*04e0*/  ISETP.NE.OR P1, PT, R12, RZ, !P1 ;  /* 0x000000ff0c00720c */ /* 0x008fe20004f25670 */
[----:B------:R-:W-:Y:S01]  /*04f0*/  ULDC UR4, c[0x0][0x154] ;  /* 0x0000550000047ab9 */ /* 0x000fe20000000800 */
[----:B------:R-:W-:Y:S02]  /*0500*/  LOP3.LUT R12, R2, 0xfffffffc, RZ, 0xc0, !PT ;  /* 0xfffffffc020c7812 */ /* 0x000fe400078ec0ff */
[----:B------:R-:W-:Y:S01]  /*0510*/  LOP3.LUT R9, R9, 0x3ffffffc, RZ, 0xc0, !PT ;  /* 0x3ffffffc09097812 */ /* 0x000fe200078ec0ff */
[----:B------:R-:W1:Y:S01]  /*0520*/  F2I.U32.TRUNC.NTZ R13, R13 ;  /* 0x0000000d000d7305 */ /* 0x000e62000020f000 */
[----:B------:R-:W-:Y:S01]  /*0530*/  VOTEU.ALL UP1, P0 ;  /* 0x00000000003f7886 */ /* 0x000fe20000020000 */
[----:B------:R-:W-:Y:S01]  /*0540*/  IMAD.IADD R12, R11, 0x1, -R12 ;  /* 0x000000010b0c7824 */ /* 0x000fe200078e0a0c */
[----:B----4-:R-:W-:Y:S01]  /*0550*/  I2FP.F32.U32 R11, R6 ;  /* 0x00000006000b7245 */ /* 0x010fe20000201000 */
[----:B------:R-:W-:Y:S01]  /*0560*/  IMAD.IADD R9, R8, 0x1, -R9 ;  /* 0x0000000108097824 */ /* 0x000fe200078e0a09 */
[----:B------:R-:W-:Y:S01]  /*0570*/  SHF.R.S32.HI R2, RZ, 0x1f, R5 ;  /* 0x0000001fff027819 */ /* 0x000fe20000011405 */
[----:B------:R-:W3:Y:S01]  /*0580*/  @!UP1 S2UR UR7, SR_CgaCtaId ;  /* 0x00000000000799c3 */ /* 0x000ee20000008800 */
[----:B------:R-:W-:Y:S01]  /*0590*/  @!UP1 UMOV UR6, 0x400 ;  /* 0x0000040000069882 */ /* 0x000fe20000000000 */
[----:B------:R-:W-:Y:S01]  /*05a0*/  IMAD R9, R9, 0x4, R12 ;  /* 0x0000000409097824 */ /* 0x000fe200078e020c */
[----:B------:R-:W-:Y:S01]  /*05b0*/  VOTEU.ALL UP2, P1 ;  /* 0x00000000003f7886 */ /* 0x000fe20000840000 */
[----:B------:R-:W-:Y:S01]  /*05c0*/  FMUL R11, R11, UR4 ;  /* 0x000000040b0b7c20 */ /* 0x000fe20008400000 */
[----:B------:R-:W-:Y:S01]  /*05d0*/  LEA.HI R2, R2, R5, RZ, 0x2 ;  /* 0x0000000502027211 */ /* 0x000fe200078f10ff */
[----:B------:R-:W-:Y:S01]  /*05e0*/  UMOV UR4, 0x20 ;  /* 0x0000002000047882 */ /* 0x000fe20000000000 */
[----:B------:R-:W-:Y:S01]  /*05f0*/  LEA.HI R8, R9, R9, RZ, 0x1 ;  /* 0x0000000909087211 */ /* 0x000fe200078f08ff */
[----:B------:R-:W4:Y:S01]  /*0600*/  @!UP2 S2UR UR10, SR_CgaCtaId ;  /* 0x00000000000aa9c3 */ /* 0x000f220000008800 */
[----:B-1----:R-:W-:Y:S01]  /*0610*/  IMAD.MOV R13, RZ, RZ, -R13 ;  /* 0x000000ffff0d7224 */ /* 0x002fe200078e0a0d */
[----:B------:R-:W1:Y:S01]  /*0620*/  F2I.U32.TRUNC.NTZ R11, R11 ;  /* 0x0000000b000b7305 */ /* 0x000e62000020f000 */
[----:B------:R-:W-:Y:S01]  /*0630*/  LOP3.LUT R8, R8, 0xfffffffe, RZ, 0xc0, !PT ;  /* 0xfffffffe08087812 */ /* 0x000fe200078ec0ff */
[----:B------:R-:W-:-:S04]  /*0640*/  @!UP1 UIADD3 UR4, -UR4, 0x100000, URZ ;  /* 0x0010000004049890 */ /* 0x000fc8000fffe13f */
[----:B------:R-:W-:Y:S02]  /*0650*/  @!UP1 USHF.L.U32 UR5, UR4, 0xb, URZ ;  /* 0x0000000b04059899 */ /* 0x000fe4000800063f */
[----:B------:R-:W-:Y:S01]  /*0660*/  @!UP1 USHF.L.U32 UR4, UR4, 0x1, URZ ;  /* 0x0000000104049899 */ /* 0x000fe2000800063f */
[----:B0-----:R-:W-:Y:S01]  /*0670*/  IMAD R21, R14, R13, UR12 ;  /* 0x0000000c0e157e24 */ /* 0x001fe2000f8e020d */
[----:B------:R-:W-:Y:S01]  /*0680*/  LOP3.LUT R2, R2, 0xfffffffc, RZ, 0xc0, !PT ;  /* 0xfffffffc02027812 */ /* 0x000fe200078ec0ff */
[----:B------:R-:W-:Y:S01]  /*0690*/  @!UP2 UMOV UR9, 0x400 ;  /* 0x000004000009a882 */ /* 0x000fe20000000000 */
[----:B------:R-:W-:Y:S01]  /*06a0*/  IMAD.IADD R8, R9, 0x1, -R8 ;  /* 0x0000000109087824 */ /* 0x000fe200078e0a08 */
[----:B------:R-:W-:Y:S01]  /*06b0*/  VOTEU.ALL UP3, P1 ;  /* 0x00000000003f7886 */ /* 0x000fe20000860000 */
[----:B------:R-:W-:Y:S01]  /*06c0*/  VOTEU.ALL UP4, P1 ;  /* 0x00000000003f7886 */ /* 0x000fe20000880000 */
[----:B------:R-:W-:Y:S01]  /*06d0*/  IMAD.IADD R5, R5, 0x1, -R2 ;  /* 0x0000000105057824 */ /* 0x000fe200078e0a02 */
[----:B------:R-:W-:Y:S01]  /*06e0*/  VOTEU.ALL UP5, P1 ;  /* 0x00000000003f7886 */ /* 0x000fe200008a0000 */
[----:B------:R-:W-:Y:S01]  /*06f0*/  ISETP.NE.AND P3, PT, R8, R21, PT ;  /* 0x000000150800720c */ /* 0x000fe20003f65270 */
[----:B------:R-:W-:Y:S01]  /*0700*/  IMAD.SHL.U32 R2, R9, 0x4, RZ ;  /* 0x0000000409027824 */ /* 0x000fe200078e00ff */
[----:B------:R-:W-:Y:S01]  /*0710*/  ISETP.EQ.U32.AND P2, PT, R15, 0x1, PT ;  /* 0x000000010f00780c */ /* 0x000fe20003f42070 */
[----:B---3--:R-:W-:Y:S01]  /*0720*/  @!UP1 ULEA UR8, UR7, UR6, 0x18 ;  /* 0x0000000607089291 */ /* 0x008fe2000f8ec03f */
[----:B-1----:R-:W-:Y:S01]  /*0730*/  IMAD.MOV R20, RZ, RZ, -R11 ;  /* 0x000000ffff147224 */ /* 0x002fe200078e0a0b */
[----:B------:R-:W-:-:S04]  /*0740*/  @!UP2 UIADD3 UR6, -UR11, 0x100000, URZ ;  /* 0x001000000b06a890 */ /* 0x000fc8000fffe13f */
[----:B------:R-:W-:Y:S02]  /*0750*/  @!UP2 USHF.L.U32 UR7, UR6, 0xb, URZ ;  /* 0x0000000b0607a899 */ /* 0x000fe4000800063f */
[----:B------:R-:W-:Y:S01]  /*0760*/  @!UP2 USHF.L.U32 UR6, UR6, 0x1, URZ ;  /* 0x000000010606a899 */ /* 0x000fe2000800063f */
[----:B------:R-:W-:Y:S01]  /*0770*/  LOP3.LUT R147, R9, 0xc, R2, 0x78, !PT ;  /* 0x0000000c09937812 */ /* 0x000fe200078e7802 */
[----:B------:R-:W-:Y:S01]  /*0780*/  VOTEU.ALL UP0, P0 ;  /* 0x00000000003f7886 */ /* 0x000fe20000000000 */
[----:B------:R-:W-:Y:S01]  /*0790*/  VOTEU.ALL UP1, P0 ;  /* 0x00000000003f7886 */ /* 0x000fe20000020000 */
[----:B--2---:R-:W-:Y:S01]  /*07a0*/  IMAD R9, R25, R20, R6 ;  /* 0x0000001419097224 */ /* 0x004fe200078e0206 */
[----:B------:R-:W-:Y:S01]  /*07b0*/  LOP3.LUT P0, RZ, R3, 0x7, RZ, 0xc0, !PT ;  /* 0x0000000703ff7812 */ /* 0x000fe2000780c0ff */
[----:B----4-:R-:W-:Y:S01]  /*07c0*/  @!UP2 ULEA UR9, UR10, UR9, 0x18 ;  /* 0x000000090a09a291 */ /* 0x010fe2000f8ec03f */
[----:B------:R0:W1:Y:S01]  /*07d0*/  SHFL.IDX PT, R14, R7, RZ, 0x1f ;  /* 0x00001fff070e7589 */ /* 0x00006200000e0000 */
[----:B------:R-:W-:Y:S01]  /*07e0*/  VOTEU.ALL UP2, P1 ;  /* 0x00000000003f7886 */ /* 0x000fe20000840000 */
[----:B------:R-:W-:-:S02]  /*07f0*/  @P3 LEA.HI R2, R147, R147, RZ, 0x1 ;  /* 0x0000009393023211 */ /* 0x000fc400078f08ff */
[----:B------:R-:W2:Y:S02]  /*0800*/  FENCE.VIEW.ASYNC.S ;  /* 0x00000000000073c6 */ /* 0x000ea40000000000 */
[----:B--2---:R0:W2:Y:S01]  /*0810*/  @!UP0 SYNCS.EXCH.64 URZ, [UR8+0x80], UR4 ;  /* 0x00008004083f85b2 */ /* 0x0040a20008000100 */
[C---:B------:R-:W-:Y:S02]  /*0820*/  ISETP.NE.AND P1, PT, R5.reuse, 0x3, PT ;  /* 0x000000030500780c */ /* 0x040fe40003f25270 */
[----:B------:R-:W-:Y:S02]  /*0830*/  @P3 SHF.R.S32.HI R2, RZ, 0x1, R2 ;  /* 0x00000001ff023819 */ /* 0x000fe40000011402 */
[----:B------:R-:W-:Y:S02]  /*0840*/  ISETP.EQ.OR P1, PT, R5, RZ, !P1 ;  /* 0x000000ff0500720c */ /* 0x000fe40004f22670 */
[----:B------:R-:W-:Y:S02]  /*0850*/  @P3 ISETP.NE.AND P5, PT, R2, R9, PT ;  /* 0x000000090200320c */ /* 0x000fe40003fa5270 */
[----:B------:R-:W-:-:S02]  /*0860*/  ISETP.LT.U32.AND P0, PT, R147, 0x2, !P0 ;  /* 0x000000029300780c */ /* 0x000fc40004701070 */
[----:B------:R-:W-:Y:S02]  /*0870*/  ISETP.EQ.AND P1, PT, R10, RZ, P1 ;  /* 0x000000ff0a00720c */ /* 0x000fe40000f22270 */
[----:B------:R-:W-:Y:S02]  /*0880*/  SEL R9, RZ, 0x1, !P0 ;  /* 0x00000001ff097807 */ /* 0x000fe40004000000 */
[----:B------:R-:W-:Y:S01]  /*0890*/  @P3 SEL R146, RZ, 0x1, P5 ;  /* 0x00000001ff923807 */ /* 0x000fe20002800000 */
[----:B------:R0:W3:Y:S01]  /*08a0*/  @!UP1 SYNCS.EXCH.64 URZ, [UR8+0x88], UR4 ;  /* 0x00008804083f95b2 */ /* 0x0000e20008000100 */
[----:B------:R-:W-:Y:S01]  /*08b0*/  NOP ;  /* 0x0000000000007918 */ /* 0x000fe20000000000 */
[----:B------:R-:W-:Y:S02]  /*08c0*/  SEL R16, RZ, 0x1, !P1 ;  /* 0x00000001ff107807 */ /* 0x000fe40004800000 */
[----:B------:R-:W-:Y:S02]  /*08d0*/  LOP3.LUT R146, R146, R9, RZ, 0xc0, !PT ;  /* 0x0000000992927212 */ /* 0x000fe400078ec0ff */
[----:B------:R-:W-:Y:S01]  /*08e0*/  SEL R16, R16, 0x2, P6 ;  /* 0x0000000210107807 */ /* 0x000fe20003000000 */
[----:B------:R0:W4:Y:S01]  /*08f0*/  @!UP2 SYNCS.EXCH.64 URZ, [UR9+0x60], UR6 ;  /* 0x00006006093fa5b2 */ /* 0x0001220008000100 */
[----:B------:R0:W0:Y:S01]  /*0900*/  @!UP3 SYNCS.EXCH.64 URZ, [UR9+0x68], UR6 ;  /* 0x00006806093fb5b2 */ /* 0x0000220008000100 */
[----:B------:R0:W0:Y:S01]  /*0910*/  @!UP4 SYNCS.EXCH.64 URZ, [UR9+0x70], UR6 ;  /* 0x00007006093fc5b2 */ /* 0x0000220008000100 */
[----:B------:R0:W0:Y:S01]  /*0920*/  @!UP5 SYNCS.EXCH.64 URZ, [UR9+0x78], UR6 ;  /* 0x00007806093fd5b2 */ /* 0x0000220008000100 */
[----:B------:R-:W-:Y:S01]  /*0930*/  NOP ;  /* 0x0000000000007918 */ /* 0x000fe20000000000 */
[----:B-12---:R-:W-:Y:S05]  /*0940*/  @!P2 BRA `(.L_x_3) ;  /* 0x000000000008a947 */ /* 0x006fea0003800000 */
[----:B0--34-:R-:W-:Y:S01]  /*0950*/  UCGABAR_ARV ;  /* 0x00000000000079c7 */ /* 0x019fe20008000000 */
[----:B------:R-:W-:Y:S05]  /*0960*/  BRA `(.L_x_4) ;  /* 0x0000000000047947 */ /* 0x000fea0003800000 */
.L_x_3:
[----:B0--34-:R-:W-:Y:S01]  /*0970*/  NOP ;  /* 0x0000000000007918 */ /* 0x019fe20000000000 */
.L_x_4:
[----:B------:R-:W-:Y:S01]  /*0980*/  ULDC.64 UR4, c[0x0][0x598] ;  /* 0x0001660000047ab9 */ /* 0x000fe20000000a00 */
[----:B------:R-:W-:Y:S01]  /*0990*/  ULDC.64 UR44, c[0x0][0x208] ;  /* 0x00008200002c7ab9 */ /* 0x000fe20000000a00 */
[----:B------:R-:W-:-:S04]  /*09a0*/  ISETP.NE.U32.AND P0, PT, RZ, UR4, PT ;  /* 0x00000004ff007c0c */ /* 0x000fc8000bf05070 */
[----:B------:R-:W-:-:S13]  /*09b0*/  ISETP.NE.AND.EX P0, PT, RZ, UR5, PT, P0 ;  /* 0x00000005ff007c0c */ /* 0x000fda000bf05300 */
[----:B------:R-:W-:Y:S05]  /*09c0*/  @!P0 BRA `(.L_x_5) ;  /* 0x00000000001c8947 */ /* 0x000fea0003800000 */
[----:B------:R-:W0:Y:S02]  /*09d0*/  LDC.64 R8, c[0x0][0x598] ;  /* 0x00016600ff087b82 */ /* 0x000e240000000a00 */
[----:B0-----:R-:W2:Y:S02]  /*09e0*/  LDG.E.64 R8, desc[UR44][R8.64] ;  /* 0x0000002c08087981 */ /* 0x001ea4000c1e1b00 */
[----:B--2---:R-:W-:-:S04]  /*09f0*/  ISETP.NE.U32.AND P0, PT, R8, RZ, PT ;  /* 0x000000ff0800720c */ /* 0x004fc80003f05070 */
[----:B------:R-:W-:-:S13]  /*0a00*/  ISETP.NE.AND.EX P0, PT, R9, RZ, PT, P0 ;  /* 0x000000ff0900720c */ /* 0x000fda0003f05300 */
[----:B------:R-:W-:Y:S05]  /*0a10*/  @!P0 BRA `(.L_x_5) ;  /* 0x0000000000088947 */ /* 0x000fea0003800000 */
[----:B------:R0:W5:Y:S01]  /*0a20*/  LD.E R145, desc[UR44][R8.64] ;  /* 0x0000002c08917980 */ /* 0x000162000c101900 */
[----:B------:R-:W-:Y:S05]  /*0a30*/  BRA `(.L_x_6) ;  /* 0x0000000000247947 */ /* 0x000fea0003800000 */
.L_x_5:
[----:B------:R-:W-:Y:S02]  /*0a40*/  ULDC.64 UR4, c[0x0][0x588] ;  /* 0x0001620000047ab9 */ /* 0x000fe40000000a00 */
[----:B------:R-:W-:-:S04]  /*0a50*/  ISETP.NE.U32.AND P0, PT, RZ, UR4, PT ;  /* 0x00000004ff007c0c */ /* 0x000fc8000bf05070 */
[----:B------:R-:W-:-:S13]  /*0a60*/  ISETP.NE.AND.EX P0, PT, RZ, UR5, PT, P0 ;  /* 0x00000005ff007c0c */ /* 0x000fda000bf05300 */
[----:B------:R-:W-:Y:S05]  /*0a70*/  @!P0 BRA `(.L_x_7) ;  /* 0x00000000000c8947 */ /* 0x000fea0003800000 */
[----:B------:R-:W0:Y:S02]  /*0a80*/  LDC.64 R8, c[0x0][0x588] ;  /* 0x00016200ff087b82 */ /* 0x000e240000000a00 */
[----:B0-----:R1:W5:Y:S01]  /*0a90*/  LDG.E R145, desc[UR44][R8.64] ;  /* 0x0000002c08917981 */ /* 0x001362000c1e1900 */
[----:B------:R-:W-:Y:S05]  /*0aa0*/  BRA `(.L_x_6) ;  /* 0x0000000000087947 */ /* 0x000fea0003800000 */
.L_x_7:
[----:B------:R-:W-:Y:S02]  /*0ab0*/  ULDC UR4, c[0x0][0x580] ;  /* 0x0001600000047ab9 */ /* 0x000fe40000000800 */
[----:B------:R-:W-:-:S07]  /*0ac0*/  IMAD.U32 R145, RZ, RZ, UR4 ;  /* 0x00000004ff917e24 */ /* 0x000fce000f8e00ff */
.L_x_6:
[----:B------:R-:W-:Y:S02]  /*0ad0*/  ULDC.64 UR4, c[0x0][0x5a0] ;  /* 0x0001680000047ab9 */ /* 0x000fe40000000a00 */
[----:B------:R-:W-:-:S04]  /*0ae0*/  ISETP.NE.U32.AND P0, PT, RZ, UR4, PT ;  /* 0x00000004ff007c0c */ /* 0x000fc8000bf05070 */
[----:B------:R-:W-:-:S13]  /*0af0*/  ISETP.NE.AND.EX P0, PT, RZ, UR5, PT, P0 ;  /* 0x00000005ff007c0c */ /* 0x000fda000bf05300 */
[----:B------:R-:W-:Y:S05]  /*0b00*/  @!P0 BRA `(.L_x_8) ;  /* 0x00000000001c8947 */ /* 0x000fea0003800000 */
[----:B01----:R-:W0:Y:S02]  /*0b10*/  LDC.64 R8, c[0x0][0x5a0] ;  /* 0x00016800ff087b82 */ /* 0x003e240000000a00 */
[----:B0-----:R-:W2:Y:S02]  /*0b20*/  LDG.E.64 R8, desc[UR44][R8.64] ;  /* 0x0000002c08087981 */ /* 0x001ea4000c1e1b00 */
[----:B--2---:R-:W-:-:S04]  /*0b30*/  ISETP.NE.U32.AND P0, PT, R8, RZ, PT ;  /* 0x000000ff0800720c */ /* 0x004fc80003f05070 */
[----:B------:R-:W-:-:S13]  /*0b40*/  ISETP.NE.AND.EX P0, PT, R9, RZ, PT, P0 ;  /* 0x000000ff0900720c */ /* 0x000fda0003f05300 */
[----:B------:R-:W-:Y:S05]  /*0b50*/  @!P0 BRA `(.L_x_8) ;  /* 0x0000000000088947 */ /* 0x000fea0003800000 */
[----:B------:R0:W5:Y:S01]  /*0b60*/  LD.E R144, desc[UR44][R8.64] ;  /* 0x0000002c08907980 */ /* 0x000162000c101900 */
[----:B------:R-:W-:Y:S05]  /*0b70*/  BRA `(.L_x_9) ;  /* 0x0000000000247947 */ /* 0x000fea0003800000 */
.L_x_8:
[----:B------:R-:W-:Y:S02]  /*0b80*/  ULDC.64 UR4, c[0x0][0x590] ;  /* 0x0001640000047ab9 */ /* 0x000fe40000000a00 */
[----:B------:R-:W-:-:S04]  /*0b90*/  ISETP.NE.U32.AND P0, PT, RZ, UR4, PT ;  /* 0x00000004ff007c0c */ /* 0x000fc8000bf05070 */
[----:B------:R-:W-:-:S13]  /*0ba0*/  ISETP.NE.AND.EX P0, PT, RZ, UR5, PT, P0 ;  /* 0x00000005ff007c0c */ /* 0x000fda000bf05300 */
[----:B------:R-:W-:Y:S05]  /*0bb0*/  @!P0 BRA `(.L_x_10) ;  /* 0x00000000000c8947 */ /* 0x000fea0003800000 */
[----:B01----:R-:W0:Y:S02]  /*0bc0*/  LDC.64 R8, c[0x0][0x590] ;  /* 0x00016400ff087b82 */ /* 0x003e240000000a00 */
[----:B0-----:R1:W5:Y:S01]  /*0bd0*/  LDG.E R144, desc[UR44][R8.64] ;  /* 0x0000002c08907981 */ /* 0x001362000c1e1900 */
[----:B------:R-:W-:Y:S05]  /*0be0*/  BRA `(.L_x_9) ;  /* 0x0000000000087947 */ /* 0x000fea0003800000 */
.L_x_10:
[----:B------:R-:W-:Y:S02]  /*0bf0*/  ULDC UR4, c[0x0][0x584] ;  /* 0x0001610000047ab9 */ /* 0x000fe40000000800 */
[----:B------:R-:W-:-:S07]  /*0c00*/  IMAD.U32 R144, RZ, RZ, UR4 ;  /* 0x00000004ff907e24 */ /* 0x000fce000f8e00ff */
.L_x_9:
[----:B------:R-:W2:Y:S01]  /*0c10*/  LDC R2, c[0x0][0x65c] ;  /* 0x00019700ff027b82 */ /* 0x000ea20000000800 */
[----:B------:R-:W-:Y:S01]  /*0c20*/  ULDC UR6, c[0x0][0x28c] ;  /* 0x0000a30000067ab9 */ /* 0x000fe20000000800 */
[----:B------:R-:W-:Y:S01]  /*0c30*/  ISETP.NE.AND P0, PT, R10, 0x2, PT ;  /* 0x000000020a00780c */ /* 0x000fe20003f05270 */
[----:B------:R-:W-:Y:S01]  /*0c40*/  UIADD3 UR6, UR6, 0x3f, URZ ;  /* 0x0000003f06067890 */ /* 0x000fe2000fffe03f */
[----:B01----:R-:W-:Y:S01]  /*0c50*/  IMAD.U32 R8, RZ, RZ, UR12 ;  /* 0x0000000cff087e24 */ /* 0x003fe2000f8e00ff */
[----:B------:R-:W-:Y:S01]  /*0c60*/  UMOV UR36, URZ ;  /* 0x0000003f00247c82 */ /* 0x000fe20008000000 */
[----:B------:R-:W-:Y:S01]  /*0c70*/  IMAD.MOV.U32 R9, RZ, RZ, RZ ;  /* 0x000000ffff097224 */ /* 0x000fe200078e00ff */
[----:B------:R-:W-:Y:S01]  /*0c80*/  USHF.R.S32.HI UR7, URZ, 0x1f, UR6 ;  /* 0x0000001f3f077899 */ /* 0x000fe20008011406 */
[----:B------:R-:W-:Y:S01]  /*0c90*/  UMOV UR37, URZ ;  /* 0x0000003f00257c82 */ /* 0x000fe20008000000 */
[----:B------:R-:W-:Y:S02]  /*0ca0*/  ULDC.64 UR8, c[0x0][0x650] ;  /* 0x0001940000087ab9 */ /* 0x000fe40000000a00 */
[----:B------:R-:W-:-:S04]  /*0cb0*/  ULEA.HI UR7, UR7, UR6, URZ, 0x6 ;  /* 0x0000000607077291 */ /* 0x000fc8000f8f303f */
[----:B------:R-:W-:Y:S01]  /*0cc0*/  USHF.R.S32.HI UR38, URZ, 0x6, UR7 ;  /* 0x000000063f267899 */ /* 0x000fe20008011407 */
[----:B--2---:R-:W-:-:S13]  /*0cd0*/  ISETP.NE.AND P1, PT, R2, 0x1, PT ;  /* 0x000000010200780c */ /* 0x004fda0003f25270 */
[----:B------:R-:W0:Y:S01]  /*0ce0*/  @P1 LDC R19, c[0x0][0x10] ;  /* 0x00000400ff131b82 */ /* 0x000e220000000800 */
[----:B------:R-:W-:Y:S02]  /*0cf0*/  @P1 IMAD.MOV.U32 R7, RZ, RZ, RZ ;  /* 0x000000ffff071224 */ /* 0x000fe400078e00ff */
[----:B------:R-:W-:-:S05]  /*0d00*/  @P1 IMAD.MOV.U32 R17, RZ, RZ, RZ ;  /* 0x000000ffff111224 */ /* 0x000fca00078e00ff */
[----:B------:R-:W1:Y:S01]  /*0d10*/  @!P1 LDC R11, c[0x0][0xc] ;  /* 0x00000300ff0b9b82 */ /* 0x000e620000000800 */
[----:B------:R-:W-:Y:S01]  /*0d20*/  ULDC UR4, c[0x0][0xc] ;  /* 0x0000030000047ab9 */ /* 0x000fe20000000800 */
[----:B------:R-:W-:Y:S02]  /*0d30*/  ULDC UR5, c[0x0][0x10] ;  /* 0x0000040000057ab9 */ /* 0x000fe40000000800 */
[----:B------:R-:W-:-:S04]  /*0d40*/  UIMAD.WIDE.U32 UR4, UR4, UR5, URZ ;  /* 0x00000005040472a5 */ /* 0x000fc8000f8e003f */
[----:B------:R-:W2:Y:S01]  /*0d50*/  LDC R2, c[0x0][0x14] ;  /* 0x00000500ff027b82 */ /* 0x000ea20000000800 */
[----:B0-----:R-:W-:-:S04]  /*0d60*/  @P1 IMAD.WIDE.U32 R18, R19, UR12, R6 ;  /* 0x0000000c13121c25 */ /* 0x001fc8000f8e0006 */
[----:B------:R-:W-:Y:S02]  /*0d70*/  @P1 IMAD.IADD R17, R19, 0x1, R17 ;  /* 0x0000000113111824 */ /* 0x000fe400078e0211 */
[----:B-1----:R-:W-:-:S04]  /*0d80*/  @!P1 IMAD.WIDE.U32 R8, R6, R11, R8 ;  /* 0x0000000b06089225 */ /* 0x002fc800078e0008 */
[----:B------:R-:W-:Y:S02]  /*0d90*/  @!P1 IMAD.MOV.U32 R18, RZ, RZ, R8 ;  /* 0x000000ffff129224 */ /* 0x000fe400078e0008 */
[----:B------:R-:W-:Y:S02]  /*0da0*/  @!P1 IMAD.MOV.U32 R17, RZ, RZ, R9 ;  /* 0x000000ffff119224 */ /* 0x000fe400078e0009 */
[----:B--2---:R-:W-:-:S04]  /*0db0*/  IMAD.WIDE.U32 R12, R2, UR4, RZ ;  /* 0x00000004020c7c25 */ /* 0x004fc8000f8e00ff */
[----:B------:R-:W-:Y:S01]  /*0dc0*/  IMAD R23, R2, UR5, RZ ;  /* 0x0000000502177c24 */ /* 0x000fe2000f8e02ff */
[----:B------:R0:W-:Y:S03]  /*0dd0*/  STL.64 [R1], R12 ;  /* 0x0000000c01007387 */ /* 0x0001e60000100a00 */
[----:B------:R-:W-:Y:S01]  /*0de0*/  IMAD.IADD R23, R13, 0x1, R23 ;  /* 0x000000010d177824 */ /* 0x000fe200078e0217 */
[----:B------:R-:W-:Y:S06]  /*0df0*/  @P0 BRA `(.L_x_11) ;  /* 0x0000000000200947 */ /* 0x000fec0003800000 */
[----:B------:R-:W-:Y:S01]  /*0e00*/  UISETP.GE.U32.AND UP0, UPT, UR38, 0x5, UPT ;  /* 0x000000052600788c */ /* 0x000fe2000bf06070 */
[----:B------:R-:W-:Y:S01]  /*0e10*/  IADD3 R18, P0, R18, R12, RZ ;  /* 0x0000000c12127210 */ /* 0x000fe20007f1e0ff */
[----:B------:R-:W-:Y:S01]  /*0e20*/  UIMAD.WIDE.U32 UR4, UR38, -0x33333333, URZ ;  /* 0xcccccccd260478a5 */ /* 0x000fe2000f8e003f */
[----:B------:R-:W-:-:S03]  /*0e30*/  UMOV UR37, URZ ;  /* 0x0000003f00257c82 */ /* 0x000fc60008000000 */
[----:B------:R-:W-:Y:S01]  /*0e40*/  USHF.R.U32.HI UR4, URZ, 0x2, UR5 ;  /* 0x000000023f047899 */ /* 0x000fe20008011605 */
[----:B------:R-:W-:-:S03]  /*0e50*/  IMAD.X R17, R23, 0x1, R17, P0 ;  /* 0x0000000117117824 */ /* 0x000fc600000e0611 */
[----:B------:R-:W-:Y:S02]  /*0e60*/  UIMAD UR36, UR4, -0x5, UR38 ;  /* 0xfffffffb042478a4 */ /* 0x000fe4000f8e0226 */
[----:B------:R-:W-:-:S12]  /*0e70*/  @UP0 ULOP3.LUT UR37, UR4, 0x1, URZ, 0xc0, !UPT ;  /* 0x0000000104250892 */ /* 0x000fd8000f8ec03f */
.L_x_11:
[----:B------:R-:W-:Y:S01]  /*0e80*/  ISETP.GE.U32.AND P0, PT, R18, UR8, PT ;  /* 0x0000000812007c0c */ /* 0x000fe2000bf06070 */
[----:B------:R-:W-:Y:S01]  /*0e90*/  IMAD.MOV.U32 R19, RZ, RZ, -0x1 ;  /* 0xffffffffff137424 */ /* 0x000fe200078e00ff */
[----:B------:R-:W-:Y:S01]  /*0ea0*/  PRMT R8, RZ, 0x7610, R8 ;  /* 0x00007610ff087816 */ /* 0x000fe20000000008 */
[----:B------:R-:W-:Y:S01]  /*0eb0*/  IMAD.MOV.U32 R22, RZ, RZ, -0x1 ;  /* 0xffffffffff167424 */ /* 0x000fe200078e00ff */
[----:B------:R-:W-:Y:S01]  /*0ec0*/  ISETP.GE.U32.AND.EX P0, PT, R17, UR9, PT, P0 ;  /* 0x0000000911007c0c */ /* 0x000fe2000bf06100 */
[----:B------:R-:W-:-:S12]  /*0ed0*/  IMAD.MOV.U32 R2, RZ, RZ, -0x1 ;  /* 0xffffffffff027424 */ /* 0x000fd800078e00ff */
[----:B------:R-:W-:Y:S05]  /*0ee0*/  @P0 BRA `(.L_x_12) ;  /* 0x00000004002c0947 */ /* 0x000fea0003800000 */
[----:B------:R-:W1:Y:S01]  /*0ef0*/  LDC.64 R26, c[0x0][0x628] ;  /* 0x00018a00ff1a7b82 */ /* 0x000e620000000a00 */
[----:B------:R-:W-:Y:S02]  /*0f00*/  IMAD.MOV.U32 R8, RZ, RZ, R18 ;  /* 0x000000ffff087224 */ /* 0x000fe400078e0012 */
[----:B------:R-:W-:-:S05]  /*0f10*/  IMAD.MOV.U32 R9, RZ, RZ, R17 ;  /* 0x000000ffff097224 */ /* 0x000fca00078e0011 */
[----:B------:R-:W2:Y:S08]  /*0f20*/  LDC R2, c[0x0][0x630] ;  /* 0x00018c00ff027b82 */ /* 0x000eb00000000800 */
[----:B------:R-:W3:Y:S01]  /*0f30*/  LDC.64 R28, c[0x0][0x620] ;  /* 0x00018800ff1c7b82 */ /* 0x000ee20000000a00 */
[----:B-1----:R-:W-:-:S04]  /*0f40*/  ISETP.NE.U32.AND P0, PT, R26, RZ, PT ;  /* 0x000000ff1a00720c */ /* 0x002fc80003f05070 */
[----:B------:R-:W-:-:S13]  /*0f50*/  ISETP.NE.AND.EX P0, PT, R27, RZ, PT, P0 ;  /* 0x000000ff1b00720c */ /* 0x000fda0003f05300 */
[----:B--23--:R-:W-:Y:S05]  /*0f60*/  @!P0 BRA `(.L_x_13) ;  /* 0x0000000000288947 */ /* 0x00cfea0003800000 */
[----:B0-----:R-:W0:Y:S02]  /*0f70*/  LDC R13, c[0x0][0x634] ;  /* 0x00018d00ff0d7b82 */ /* 0x001e240000000800 */
[----:B0-----:R-:W-:-:S05]  /*0f80*/  IADD3 R13, P0, R18, R13, RZ ;  /* 0x0000000d120d7210 */ /* 0x001fca0007f1e0ff */
[----:B------:R-:W-:-:S04]  /*0f90*/  IMAD.X R15, RZ, RZ, R17, P0 ;  /* 0x000000ffff0f7224 */ /* 0x000fc800000e0611 */
[----:B------:R-:W-:-:S04]  /*0fa0*/  IMAD.WIDE.U32 R8, R15, R26, RZ ;  /* 0x0000001a0f087225 */ /* 0x000fc800078e00ff */
[----:B------:R-:W-:-:S04]  /*0fb0*/  IMAD.WIDE.U32 R10, P0, R13, R27, R8 ;  /* 0x0000001b0d0a7225 */ /* 0x000fc80007800008 */
[----:B------:R-:W-:-:S04]  /*0fc0*/  IMAD.WIDE.U32 R8, R13, R26, RZ ;  /* 0x0000001a0d087225 */ /* 0x000fc800078e00ff */
[----:B------:R-:W-:Y:S01]  /*0fd0*/  IMAD.X R13, RZ, RZ, RZ, P0 ;  /* 0x000000ffff0d7224 */ /* 0x000fe200000e06ff */
[----:B------:R-:W-:Y:S01]  /*0fe0*/  IADD3 RZ, P0, R9, R10, RZ ;  /* 0x0000000a09ff7210 */ /* 0x000fe20007f1e0ff */
[----:B------:R-:W-:-:S04]  /*0ff0*/  IMAD.MOV.U32 R12, RZ, RZ, R11 ;  /* 0x000000ffff0c7224 */ /* 0x000fc800078e000b */
[----:B------:R-:W-:-:S08]  /*1000*/  IMAD.WIDE.U32.X R8, R15, R27, R12, P0 ;  /* 0x0000001b0f087225 */ /* 0x000fd000000e040c */
.L_x_13:
[----:B------:R-:W1:Y:S01]  /*1010*/  LDC.64 R32, c[0x0][0x640] ;  /* 0x00019000ff207b82 */ /* 0x000e620000000a00 */
[-C--:B------:R-:W-:Y:S01]  /*1020*/  SHF.R.U64 R30, R8, R2.reuse, R9 ;  /* 0x00000002081e7219 */ /* 0x080fe20000001209 */
[----:B------:R-:W-:Y:S01]  /*1030*/  IMAD.MOV.U32 R19, RZ, RZ, R17 ;  /* 0x000000ffff137224 */ /* 0x000fe200078e0011 */
[----:B------:R-:W-:Y:S01]  /*1040*/  SHF.R.U32.HI R2, RZ, R2, R9 ;  /* 0x00000002ff027219 */ /* 0x000fe20000011609 */
[----:B------:R-:W-:Y:S01]  /*1050*/  IMAD.MOV.U32 R26, RZ, RZ, 0x1 ;  /* 0x00000001ff1a7424 */ /* 0x000fe200078e00ff */
[----:B------:R-:W-:-:S03]  /*1060*/  IADD3 R11, P0, RZ, -R30, RZ ;  /* 0x8000001eff0b7210 */ /* 0x000fc60007f1e0ff */
[----:B------:R-:W2:Y:S02]  /*1070*/  LDC R10, c[0x0][0x618] ;  /* 0x00018600ff0a7b82 */ /* 0x000ea40000000800 */
[----:B------:R-:W-:-:S04]  /*1080*/  IMAD.X R9, RZ, RZ, ~R2, P0 ;  /* 0x000000ffff097224 */ /* 0x000fc800000e0e02 */
[-C--:B------:R-:W-:Y:S02]  /*1090*/  IMAD R2, R9, R28.reuse, RZ ;  /* 0x0000001c09027224 */ /* 0x080fe400078e02ff */
[----:B0-----:R-:W0:Y:S01]  /*10a0*/  LDC R13, c[0x0][0x608] ;  /* 0x00018200ff0d7b82 */ /* 0x001e220000000800 */
[----:B------:R-:W-:-:S04]  /*10b0*/  IMAD.WIDE.U32 R8, R11, R28, R18 ;  /* 0x0000001c0b087225 */ /* 0x000fc800078e0012 */
[----:B------:R-:W-:Y:S02]  /*10c0*/  IMAD R11, R11, R29, R2 ;  /* 0x0000001d0b0b7224 */ /* 0x000fe400078e0202 */
[----:B------:R-:W-:Y:S01]  /*10d0*/  IMAD.MOV.U32 R2, RZ, RZ, -0x1 ;  /* 0xffffffffff027424 */ /* 0x000fe200078e00ff */
[----:B------:R-:W3:Y:S01]  /*10e0*/  LDC R31, c[0x0][0x658] ;  /* 0x00019600ff1f7b82 */ /* 0x000ee20000000800 */
[----:B------:R-:W-:Y:S01]  /*10f0*/  IMAD.IADD R9, R9, 0x1, R11 ;  /* 0x0000000109097824 */ /* 0x000fe200078e020b */
[----:B-1----:R-:W-:-:S04]  /*1100*/  ISETP.NE.U32.AND P0, PT, R32, RZ, PT ;  /* 0x000000ff2000720c */ /* 0x002fc80003f05070 */
[----:B------:R-:W-:Y:S02]  /*1110*/  ISETP.NE.AND.EX P0, PT, R33, RZ, PT, P0 ;  /* 0x000000ff2100720c */ /* 0x000fe40003f05300 */
[----:B------:R-:W1:Y:S01]  /*1120*/  LDC R29, c[0x0][0x600] ;  /* 0x00018000ff1d7b82 */ /* 0x000e620000000800 */
[-CC-:B--2---:R-:W-:Y:S02]  /*1130*/  SHF.R.U64 R27, R8, R10.reuse, R9.reuse ;  /* 0x0000000a081b7219 */ /* 0x184fe40000001209 */
[----:B------:R-:W-:-:S05]  /*1140*/  SHF.R.U32.HI R8, RZ, R10, R9 ;  /* 0x0000000aff087219 */ /* 0x000fca0000011609 */
[----:B------:R-:W2:Y:S01]  /*1150*/  LDC R22, c[0x0][0x648] ;  /* 0x00019200ff167b82 */ /* 0x000ea20000000800 */
[-CC-:B0-----:R-:W-:Y:S02]  /*1160*/  SHF.R.U64 R34, R27, R13.reuse, R8.reuse ;  /* 0x0000000d1b227219 */ /* 0x181fe40000001208 */
[----:B------:R-:W-:-:S05]  /*1170*/  SHF.R.U32.HI R8, RZ, R13, R8 ;  /* 0x0000000dff087219 */ /* 0x000fca0000011608 */
[----:B------:R-:W0:Y:S01]  /*1180*/  LDC R24, c[0x0][0x638] ;  /* 0x00018e00ff187b82 */ /* 0x000e220000000800 */
[-CC-:B---3--:R-:W-:Y:S02]  /*1190*/  SHF.R.U64 R36, R34, R31.reuse, R8.reuse ;  /* 0x0000001f22247219 */ /* 0x188fe40000001208 */
[-C--:B------:R-:W-:Y:S02]  /*11a0*/  SHF.L.U32 R2, R2, R31.reuse, RZ ;  /* 0x0000001f02027219 */ /* 0x080fe400000006ff */
[----:B------:R-:W-:Y:S01]  /*11b0*/  SHF.R.U32.HI R9, RZ, R31, R8 ;  /* 0x0000001fff097219 */ /* 0x000fe20000011608 */
[----:B------:R-:W-:Y:S01]  /*11c0*/  IMAD.MOV.U32 R8, RZ, RZ, R36 ;  /* 0x000000ffff087224 */ /* 0x000fe200078e0024 */
[----:B------:R-:W-:Y:S01]  /*11d0*/  LOP3.LUT R15, RZ, R2, RZ, 0x33, !PT ;  /* 0x00000002ff0f7212 */ /* 0x000fe200078e33ff */
[----:B------:R-:W3:Y:S01]  /*11e0*/  LDC R28, c[0x0][0x610] ;  /* 0x00018400ff1c7b82 */ /* 0x000ee20000000800 */
[----:B------:R-:W-:Y:S05]  /*11f0*/  @!P0 BRA `(.L_x_14) ;  /* 0x0000000000288947 */ /* 0x000fea0003800000 */
[----:B------:R-:W4:Y:S02]  /*1200*/  LDC R13, c[0x0][0x64c] ;  /* 0x00019300ff0d7b82 */ /* 0x000f240000000800 */
[----:B----4-:R-:W-:-:S05]  /*1210*/  IADD3 R13, P0, R36, R13, RZ ;  /* 0x0000000d240d7210 */ /* 0x010fca0007f1e0ff */
        /* <DEDUP_REMOVED lines=8> */
.L_x_14:
[----:B--2---:R-:W-:Y:S01]  /*12a0*/  SHF.R.U64 R7, R8, R22, R9 ;  /* 0x0000001608077219 */ /* 0x004fe20000001209 */
[----:B-1----:R-:W-:Y:S01]  /*12b0*/  VIADD R8, R29, 0xffffffff ;  /* 0xffffffff1d087836 */ /* 0x002fe20000000000 */
[----:B------:R-:W-:Y:S01]  /*12c0*/  SHF.L.U32 R2, R26, R31, RZ ;  /* 0x0000001f1a027219 */ /* 0x000fe200000006ff */
[----:B------:R-:W-:Y:S01]  /*12d0*/  @P1 IMAD R21, R25, R20, R6 ;  /* 0x0000001419151224 */ /* 0x000fe200078e0206 */
[----:B------:R-:W-:Y:S01]  /*12e0*/  LOP3.LUT R15, R34, R15, RZ, 0xc0, !PT ;  /* 0x0000000f220f7212 */ /* 0x000fe200078ec0ff */
[----:B------:R-:W-:Y:S01]  /*12f0*/  IMAD.MOV R9, RZ, RZ, -R7 ;  /* 0x000000ffff097224 */ /* 0x000fe200078e0a07 */
[----:B------:R-:W-:-:S03]  /*1300*/  LOP3.LUT R8, R27, R8, RZ, 0xc0, !PT ;  /* 0x000000081b087212 */ /* 0x000fc600078ec0ff */
[----:B------:R-:W-:Y:S02]  /*1310*/  IMAD R6, R2, R7, R15 ;  /* 0x0000000702067224 */ /* 0x000fe400078e020f */
[----:B0-----:R-:W-:Y:S02]  /*1320*/  IMAD R2, R9, R24, R36 ;  /* 0x0000001809027224 */ /* 0x001fe400078e0224 */
[----:B---3--:R-:W-:Y:S02]  /*1330*/  IMAD R19, R6, R28, R21 ;  /* 0x0000001c06137224 */ /* 0x008fe400078e0215 */
[----:B------:R-:W-:Y:S02]  /*1340*/  IMAD R2, R2, R29, R8 ;  /* 0x0000001d02027224 */ /* 0x000fe400078e0208 */
[----:B------:R-:W-:-:S03]  /*1350*/  IMAD.MOV.U32 R6, RZ, RZ, 0x1 ;  /* 0x00000001ff067424 */ /* 0x000fc600078e00ff */
[----:B------:R-:W-:Y:S02]  /*1360*/  SEL R22, R2, R19, !P1 ;  /* 0x0000001302167207 */ /* 0x000fe40004800000 */
[----:B------:R-:W-:Y:S01]  /*1370*/  SEL R19, R19, R2, !P1 ;  /* 0x0000000213137207 */ /* 0x000fe20004800000 */
[----:B------:R-:W-:Y:S01]  /*1380*/  IMAD.MOV.U32 R2, RZ, RZ, R30 ;  /* 0x000000ffff027224 */ /* 0x000fe200078e001e */
[----:B------:R-:W-:-:S07]  /*1390*/  PRMT R8, R6, 0x7610, R8 ;  /* 0x0000761006087816 */ /* 0x000fce0000000008 */
.L_x_12:
[----:B------:R-:W-:Y:S05]  /*13a0*/  @!P2 BRA `(.L_x_15) ;  /* 0x00000000000ca947 */ /* 0x000fea0003800000 */
[----:B------:R-:W-:Y:S01]  /*13b0*/  UCGABAR_WAIT ;  /* 0x0000000000007dc7 */ /* 0x000fe20008000000 */
[----:B------:R-:W-:Y:S01]  /*13c0*/  CCTL.IVALL ;  /* 0x00000000ff00798f */ /* 0x000fe20002000000 */
[----:B------:R-:W-:Y:S05]  /*13d0*/  BRA `(.L_x_16) ;  /* 0x0000000000047947 */ /* 0x000fea0003800000 */
.L_x_15:
[----:B------:R-:W-:Y:S06]  /*13e0*/  BAR.SYNC.DEFER_BLOCKING 0x0 ;  /* 0x0000000000007b1d */ /* 0x000fec0000010000 */
.L_x_16:
[----:B------:R-:W-:Y:S05]  /*13f0*/  @!P4 BRA `(.L_x_17) ;  /* 0x000000bc0078c947 */ /* 0x000fea0003800000 */
[----:B------:R-:W-:-:S13]  /*1400*/  ISETP.GT.U32.AND P0, PT, R35, 0x1, PT ;  /* 0x000000012300780c */ /* 0x000fda0003f04070 */
[----:B------:R-:W-:Y:S05]  /*1410*/  @P0 EXIT ;  /* 0x000000000000094d */ /* 0x000fea0003800000 */
.L_x_18:
[----:B------:R-:W-:-:S08]  /*1420*/  NOP ;  /* 0x0000000000007918 */ /* 0x000fd00000000000 */
[----:B------:R-:W1:Y:S02]  /*1430*/  USETMAXREG.TRY_ALLOC.CTAPOOL UP0, 0xe8 ;  /* 0x000000e8000079c8 */ /* 0x000e640008000600 */
[----:B-1----:R-:W-:-:S13]  /*1440*/  PLOP3.LUT P0, PT, PT, PT, UP0, 0x80, 0x0 ;  /* 0x000000000000781c */ /* 0x002fda0003f0f008 */
[----:B------:R-:W-:Y:S05]  /*1450*/  @!P0 BRA `(.L_x_18) ;  /* 0xfffffffc00f08947 */ /* 0x000fea000383ffff */
[----:B------:R-:W-:-:S13]  /*1460*/  LOP3.LUT P0, RZ, R8, 0xff, RZ, 0xc0, !PT ;  /* 0x000000ff08ff7812 */ /* 0x000fda000780c0ff */
[----:B------:R-:W-:Y:S05]  /*1470*/  @!P0 EXIT ;  /* 0x000000000000894d */ /* 0x000fea0003800000 */
[----:B------:R-:W1:Y:S01]  /*1480*/  S2UR UR4, SR_CgaCtaId ;  /* 0x00000000000479c3 */ /* 0x000e620000008800 */
[----:B------:R-:W-:Y:S01]  /*1490*/  VIADD R14, R14, 0xffffffff ;  /* 0xffffffff0e0e7836 */ /* 0x000fe20000000000 */
[CC--:B------:R-:W-:Y:S01]  /*14a0*/  LEA.HI R4, R0.reuse, R3.reuse, RZ, 0x2 ;  /* 0x0000000300047211 */ /* 0x0c0fe200078f10ff */
[----:B------:R-:W-:Y:S01]  /*14b0*/  UMOV UR40, 0x400 ;  /* 0x0000040000287882 */ /* 0x000fe20000000000 */
[----:B------:R-:W-:Y:S01]  /*14c0*/  LEA.HI R0, R0, R3, RZ, 0x5 ;  /* 0x0000000300007211 */ /* 0x000fe200078f28ff */
[----:B------:R-:W-:Y:S01]  /*14d0*/  UISETP.LT.AND UP0, UPT, UR38, 0x1, UPT ;  /* 0x000000012600788c */ /* 0x000fe2000bf01270 */
[----:B------:R-:W-:Y:S01]  /*14e0*/  R2UR UR41, R14 ;  /* 0x000000000e2972ca */ /* 0x000fe200000e0000 */
[----:B------:R-:W-:Y:S01]  /*14f0*/  USHF.L.U32 UR39, UR38, 0x1, URZ ;  /* 0x0000000126277899 */ /* 0x000fe2000800063f */
[--C-:B------:R-:W-:Y:S01]  /*1500*/  SHF.R.S32.HI R148, RZ, 0x2, R4.reuse ;  /* 0x00000002ff947819 */ /* 0x100fe20000011404 */
[----:B------:R-:W-:Y:S01]  /*1510*/  USEL UR43, UR38, 0x1, UP0 ;  /* 0x00000001262b7887 */ /* 0x000fe20008000000 */
[----:B------:R-:W-:-:S02]  /*1520*/  SHF.R.S32.HI R5, RZ, 0x1f, R4 ;  /* 0x0000001fff057819 */ /* 0x000fc40000011404 */
[----:B------:R-:W-:Y:S01]  /*1530*/  LOP3.LUT R150, R4, 0xfffffffc, RZ, 0xc0, !PT ;  /* 0xfffffffc04967812 */ /* 0x000fe200078ec0ff */
[----:B------:R-:W-:Y:S01]  /*1540*/  UIADD3 UR43, -UR43, UR38, URZ ;  /* 0x000000262b2b7290 */ /* 0x000fe2000fffe13f */
[----:B------:R-:W-:Y:S02]  /*1550*/  LEA.HI R5, R5, R148, RZ, 0x3 ;  /* 0x0000009405057211 */ /* 0x000fe400078f18ff */
[----:B------:R-:W-:Y:S01]  /*1560*/  ISETP.NE.AND P0, PT, R14, RZ, PT ;  /* 0x000000ff0e00720c */ /* 0x000fe20003f05270 */
[----:B------:R-:W-:Y:S01]  /*1570*/  IMAD.IADD R150, R3, 0x1, -R150 ;  /* 0x0000000103967824 */ /* 0x000fe200078e0a96 */
[----:B------:R-:W-:Y:S01]  /*1580*/  LOP3.LUT R5, R5, 0xfffffff8, RZ, 0xc0, !PT ;  /* 0xfffffff805057812 */ /* 0x000fe200078ec0ff */
[----:B------:R-:W-:Y:S01]  /*1590*/  USHF.L.U32 UR41, UR41, 0x3, URZ ;  /* 0x0000000329297899 */ /* 0x000fe2000800063f */
[----:B------:R-:W-:Y:S02]  /*15a0*/  LOP3.LUT R156, R16, 0x1, RZ, 0xfc, !PT ;  /* 0x00000001109c7812 */ /* 0x000fe400078efcff */
[----:B------:R-:W-:Y:S01]  /*15b0*/  SEL R157, RZ, 0x1, P0 ;  /* 0x00000001ff9d7807 */ /* 0x000fe20000000000 */
[----:B------:R-:W-:Y:S01]  /*15c0*/  IMAD.IADD R148, R148, 0x1, -R5 ;  /* 0x0000000194947824 */ /* 0x000fe200078e0a05 */
[----:B-1----:R-:W-:Y:S01]  /*15d0*/  ULEA UR40, UR4, UR40, 0x18 ;  /* 0x0000002804287291 */ /* 0x002fe2000f8ec03f */
[----:B------:R-:W-:Y:S01]  /*15e0*/  SHF.R.S32.HI R5, RZ, 0x5, R0 ;  /* 0x00000005ff057819 */ /* 0x000fe20000011400 */
[----:B------:R-:W-:Y:S01]  /*15f0*/  IMAD.U32 R152, RZ, RZ, UR41 ;  /* 0x00000029ff987e24 */ /* 0x000fe2000f8e00ff */
[----:B------:R-:W-:Y:S01]  /*1600*/  ULDC UR4, c[0x0][0x284] ;  /* 0x0000a10000047ab9 */ /* 0x000fe20000000800 */
[----:B------:R-:W-:Y:S01]  /*1610*/  UIADD3 UR42, UR40, 0x60, URZ ;  /* 0x00000060282a7890 */ /* 0x000fe2000fffe03f */
[--C-:B------:R-:W-:Y:S01]  /*1620*/  SHF.R.S32.HI R149, RZ, 0x1f, R148.reuse ;  /* 0x0000001fff957819 */ /* 0x100fe20000011494 */
[----:B------:R-:W-:Y:S01]  /*1630*/  IMAD R155, R5, -0x10, -R148 ;  /* 0xfffffff0059b7824 */ /* 0x000fe200078e0a94 */
[----:B------:R-:W-:-:S02]  /*1640*/  LOP3.LUT R154, R152, 0x8, RZ, 0xc0, !PT ;  /* 0x00000008989a7812 */ /* 0x000fc400078ec0ff */
[----:B------:R-:W-:Y:S01]  /*1650*/  LOP3.LUT R152, R152, 0x8, RZ, 0xc, !PT ;  /* 0x0000000898987812 */ /* 0x000fe200078e0cff */
[----:B------:R-:W-:Y:S01]  /*1660*/  IMAD.U32 R151, RZ, RZ, UR42 ;  /* 0x0000002aff977e24 */ /* 0x000fe2000f8e00ff */
[----:B------:R-:W-:Y:S01]  /*1670*/  LOP3.LUT R154, R154, 0x18, RZ, 0x3c, !PT ;  /* 0x000000189a9a7812 */ /* 0x000fe200078e3cff */
[----:B------:R-:W-:-:S04]  /*1680*/  IMAD.WIDE R148, R5, 0x10, R148 ;  /* 0x0000001005947825 */ /* 0x000fc800078e0294 */
[----:B------:R-:W-:Y:S02]  /*1690*/  VIADD R153, R151, UR41 ;  /* 0x0000002997997c36 */ /* 0x000fe40008000000 */
[----:B------:R-:W-:-:S07]  /*16a0*/  VIADD R155, R155, UR4 ;  /* 0x000000049b9b7c36 */ /* 0x000fce0008000000 */
.L_x_278:
[----:B------:R-:W-:Y:S01]  /*16b0*/  SHF.L.U32 R0, R157, 0x1f, RZ ;  /* 0x0000001f9d007819 */ /* 0x000fe200000006ff */
[----:B------:R-:W-:Y:S02]  /*16c0*/  ULDC UR4, c[0x0][0x28c] ;  /* 0x0000a30000047ab9 */ /* 0x000fe40000000800 */
[----:B------:R-:W-:Y:S01]  /*16d0*/  ISETP.LT.AND P1, PT, RZ, UR4, PT ;  /* 0x00000004ff007c0c */ /* 0x000fe2000bf21270 */
[----:B------:R-:W1:Y:S02]  /*16e0*/  SYNCS.PHASECHK.TRANS64.TRYWAIT P0, [R151+UR41], R0 ;  /* 0x00000000970075a7 */ /* 0x000e640008000169 */
[----:B-1-34-:R-:W-:Y:S10]  /*16f0*/  @!P0 BRA `(.L_x_19) ;  /* 0x000000c800ec8947 */ /* 0x01aff40003800000 */
.L_x_301:
[----:B------:R-:W-:Y:S05]  /*1700*/  @P1 BRA `(.L_x_20) ;  /* 0x0000000000401947 */ /* 0x000fea0003800000 */
[----:B-1----:R-:W-:Y:S01]  /*1710*/  MOV R0, 0x0 ;  /* 0x0000000000007802 */ /* 0x002fe20000000f00 */
[----:B------:R-:W-:Y:S01]  /*1720*/  ULDC.64 UR4, c[0x4][0x68] ;  /* 0x01001a0000047ab9 */ /* 0x000fe20000000a00 */
[----:B------:R-:W-:Y:S01]  /*1730*/  ULDC.64 UR6, c[0x4][0x8] ;  /* 0x0100020000067ab9 */ /* 0x000fe20000000a00 */
[----:B------:R-:W-:Y:S01]  /*1740*/  IMAD.U32 R4, RZ, RZ, UR4 ;  /* 0x00000004ff047e24 */ /* 0x000fe2000f8e00ff */
[----:B------:R1:W2:Y:S01]  /*1750*/  LDC.64 R14, c[0x4][R0] ;  /* 0x01000000000e7b82 */ /* 0x0002a20000000a00 */
[----:B------:R-:W-:Y:S01]  /*1760*/  IMAD.U32 R5, RZ, RZ, UR5 ;  /* 0x00000005ff057e24 */ /* 0x000fe2000f8e00ff */
[----:B------:R-:W-:Y:S01]  /*1770*/  ULDC.64 UR4, c[0x4][0x70] ;  /* 0x01001c0000047ab9 */ /* 0x000fe20000000a00 */
[----:B------:R-:W-:Y:S02]  /*1780*/  IMAD.U32 R10, RZ, RZ, UR6 ;  /* 0x00000006ff0a7e24 */ /* 0x000fe4000f8e00ff */
[----:B------:R-:W-:Y:S02]  /*1790*/  IMAD.U32 R6, RZ, RZ, UR4 ;  /* 0x00000004ff067e24 */ /* 0x000fe4000f8e00ff */
[----:B------:R-:W-:-:S02]  /*17a0*/  IMAD.U32 R7, RZ, RZ, UR5 ;  /* 0x00000005ff077e24 */ /* 0x000fc4000f8e00ff */
[----:B------:R-:W-:Y:S02]  /*17b0*/  IMAD.U32 R11, RZ, RZ, UR7 ;  /* 0x00000007ff0b7e24 */ /* 0x000fe4000f8e00ff */
[----:B------:R-:W-:Y:S02]  /*17c0*/  IMAD.MOV.U32 R8, RZ, RZ, 0x1e1 ;  /* 0x000001e1ff087424 */ /* 0x000fe400078e00ff */
[----:B0-----:R-:W-:Y:S02]  /*17d0*/  IMAD.MOV.U32 R12, RZ, RZ, 0x1 ;  /* 0x00000001ff0c7424 */ /* 0x001fe400078e00ff */
[----:B-1----:R-:W-:-:S07]  /*17e0*/  IMAD.MOV.U32 R13, RZ, RZ, RZ ;  /* 0x000000ffff0d7224 */ /* 0x002fce00078e00ff */
[----:B------:R-:W-:-:S07]  /*17f0*/  LEPC R20, `(.L_x_20) ;  /* 0x000000001014794e */ /* 0x000fce0000000000 */
[----:B--2--5:R-:W-:Y:S05]  /*1800*/  CALL.ABS.NOINC R14 ;  /* 0x000000000e007343 */ /* 0x024fea0003c00000 */
.L_x_20:
[----:B------:R-:W-:-:S13]  /*1810*/  ISETP.NE.AND P0, PT, R156, 0x3, PT ;  /* 0x000000039c00780c */ /* 0x000fda0003f05270 */
[----:B------:R-:W-:Y:S05]  /*1820*/  @!P0 BRA `(.L_x_21) ;  /* 0x0000000000048947 */ /* 0x000fea0003800000 */
[----:B------:R-:W-:Y:S01]  /*1830*/  BPT.TRAP 0x1 ;  /* 0x000000040000795c */ /* 0x000fe20000300000 */
.L_x_21:
[----:B------:R-:W-:Y:S02]  /*1840*/  IMAD.U32 R3, RZ, RZ, UR36 ;  /* 0x00000024ff037e24 */ /* 0x000fe4000f8e00ff */
[----:B-1----:R-:W-:-:S03]  /*1850*/  IMAD.U32 R0, RZ, RZ, UR37 ;  /* 0x00000025ff007e24 */ /* 0x002fc6000f8e00ff */
[----:B------:R-:W-:Y:S02]  /*1860*/  LEA R3, R3, UR40, 0x3 ;  /* 0x0000002803037c11 */ /* 0x000fe4000f8e18ff */
[----:B------:R-:W-:-:S04]  /*1870*/  SHF.L.U32 R0, R0, 0x1f, RZ ;  /* 0x0000001f00007819 */ /* 0x000fc800000006ff */
[----:B------:R1:W2:Y:S01]  /*1880*/  SYNCS.PHASECHK.TRANS64.TRYWAIT P1, [R3+URZ], R0 ;  /* 0x00000000030075a7 */ /* 0x0002a2000802017f */
[----:B------:R-:W-:Y:S05]  /*1890*/  @!P0 BRA `(.L_x_22) ;  /* 0x0000000000048947 */ /* 0x000fea0003800000 */
[----:B------:R-:W-:Y:S01]  /*18a0*/  BPT.TRAP 0x1 ;  /* 0x000000040000795c */ /* 0x000fe20000300000 */
.L_x_22:
[----:B------:R-:W-:-:S05]  /*18b0*/  IMAD.U32 R4, RZ, RZ, UR43 ;  /* 0x0000002bff047e24 */ /* 0x000fca000f8e00ff */
[----:B------:R-:W-:Y:S01]  /*18c0*/  ISETP.GE.AND P2, PT, R4, 0x1, PT ;  /* 0x000000010400780c */ /* 0x000fe20003f46270 */
[----:B--2---:R-:W-:-:S12]  /*18d0*/  @P1 BRA `(.L_x_23) ;  /* 0x0000000000081947 */ /* 0x004fd80003800000 */
[----:B------:R-:W2:Y:S02]  /*18e0*/  SYNCS.PHASECHK.TRANS64.TRYWAIT P1, [R3+URZ], R0 ;  /* 0x00000000030075a7 */ /* 0x000ea4000802017f */
[----:B--2---:R-:W-:Y:S05]  /*18f0*/  @!P1 BRA `(.L_x_24) ;  /* 0x000000c800809947 */ /* 0x004fea0003800000 */
.L_x_23:
[----:B------:R-:W-:Y:S05]  /*1900*/  WARPSYNC.ALL ;  /* 0x0000000000007948 */ /* 0x000fea0003800000 */
[----:B------:R-:W-:Y:S01]  /*1910*/  UIADD3 UR5, UR40, 0xa180, URZ ;  /* 0x0000a18028057890 */ /* 0x000fe2000fffe03f */
[----:B------:R-:W-:Y:S01]  /*1920*/  WARPGROUP.ARRIVE ;  /* 0x00000000000079c5 */ /* 0x000fe20000000000 */
[----:B------:R-:W-:Y:S02]  /*1930*/  UIADD3 UR4, UR40, 0x180, URZ ;  /* 0x0000018028047890 */ /* 0x000fe4000fffe03f */
[----:B------:R-:W-:Y:S02]  /*1940*/  USHF.R.U32.HI UR5, URZ, 0x4, UR5 ;  /* 0x000000043f057899 */ /* 0x000fe40008011605 */
[----:B------:R-:W-:-:S02]  /*1950*/  USHF.R.U32.HI UR4, URZ, 0x4, UR4 ;  /* 0x000000043f047899 */ /* 0x000fc40008011604 */
[----:B------:R-:W-:Y:S02]  /*1960*/  ULOP3.LUT UR5, UR5, 0x3fff, URZ, 0xc0, !UPT ;  /* 0x00003fff05057892 */ /* 0x000fe4000f8ec03f */
[----:B------:R-:W-:Y:S02]  /*1970*/  ULOP3.LUT UR4, UR4, 0x3fff, URZ, 0xc0, !UPT ;  /* 0x00003fff04047892 */ /* 0x000fe4000f8ec03f */
[----:B------:R-:W-:Y:S02]  /*1980*/  ULOP3.LUT UR8, UR5, 0x10000, URZ, 0xfc, !UPT ;  /* 0x0001000005087892 */ /* 0x000fe4000f8efc3f */
[----:B------:R-:W-:Y:S02]  /*1990*/  ULOP3.LUT UR9, UR4, 0x10000, URZ, 0xfc, !UPT ;  /* 0x0001000004097892 */ /* 0x000fe4000f8efc3f */
[----:B------:R-:W-:Y:S02]  /*19a0*/  UIMAD UR10, UR36, 0x780, UR8 ;  /* 0x00000780240a78a4 */ /* 0x000fe4000f8e0208 */
[----:B------:R-:W-:Y:S01]  /*19b0*/  ULEA UR12, UR36, UR9, 0x9 ;  /* 0x00000009240c7291 */ /* 0x000fe2000f8e483f */
[----:B------:R-:W-:Y:S01]  /*19c0*/  UMOV UR13, 0x40000040 ;  /* 0x40000040000d7882 */ /* 0x000fe20000000000 */
[----:B------:R-:W-:Y:S01]  /*19d0*/  UMOV UR15, 0x40000040 ;  /* 0x40000040000f7882 */ /* 0x000fe20000000000 */
[----:B------:R-:W-:-:S02]  /*19e0*/  UIADD3 UR6, UR10, 0x80, URZ ;  /* 0x000000800a067890 */ /* 0x000fc4000fffe03f */
[----:B------:R-:W-:Y:S02]  /*19f0*/  UMOV UR14, UR10 ;  /* 0x0000000a000e7c82 */ /* 0x000fe40008000000 */
[----:B------:R-:W-:Y:S01]  /*1a00*/  UMOV UR4, UR12 ;  /* 0x0000000c00047c82 */ /* 0x000fe20008000000 */
[----:B------:R-:W-:Y:S01]  /*1a10*/  UMOV UR5, UR13 ;  /* 0x0000000d00057c82 */ /* 0x000fe20008000000 */
[----:B------:R-:W-:Y:S01]  /*1a20*/  HGMMA.64x16x16.F32 R136, gdesc[UR12], RZ, !UPT, gsb0 ;  /* 0x002000000c8879f0 */ /* 0x000fe2000c0008ff */
[----:B------:R-:W-:Y:S01]  /*1a30*/  UMOV UR7, 0x40000040 ;  /* 0x4000004000077882 */ /* 0x000fe20000000000 */
[----:B------:R-:W-:Y:S02]  /*1a40*/  UIADD3 UR11, UR10, 0x100, URZ ;  /* 0x000001000a0b7890 */ /* 0x000fe4000fffe03f */
[----:B------:R-:W-:Y:S02]  /*1a50*/  UIADD3 UR16, UR10, 0x180, URZ ;  /* 0x000001800a107890 */ /* 0x000fe4000fffe03f */
[----:B------:R-:W-:-:S02]  /*1a60*/  UIADD3 UR17, UR10, 0x200, URZ ;  /* 0x000002000a117890 */ /* 0x000fc4000fffe03f */
[----:B------:R-:W-:Y:S02]  /*1a70*/  UIADD3 UR18, UR10, 0x280, URZ ;  /* 0x000002800a127890 */ /* 0x000fe4000fffe03f */
[----:B------:R-:W-:Y:S02]  /*1a80*/  UIADD3 UR14, UR10, 0x300, URZ ;  /* 0x000003000a0e7890 */ /* 0x000fe4000fffe03f */
[----:B------:R-:W-:Y:S01]  /*1a90*/  UIADD3 UR15, UR10, 0x380, URZ ;  /* 0x000003800a0f7890 */ /* 0x000fe2000fffe03f */
[----:B------:R-:W-:Y:S02]  /*1aa0*/  WARPGROUP.DEPBAR.LE gsb0, 0x0 ;  /* 0x00008000000079c5 */ /* 0x000fe40000010000 */
[----:B------:R-:W-:-:S06]  /*1ab0*/  WARPGROUP.ARRIVE ;  /* 0x00000000000079c5 */ /* 0x000fcc0000000000 */
[----:B------:R-:W-:Y:S01]  /*1ac0*/  HGMMA.64x16x16.F32 R128, gdesc[UR4], RZ, !UPT, gsb0 ;  /* 0x00200000048079f0 */ /* 0x000fe2000c0008ff */
[----:B------:R-:W-:Y:S01]  /*1ad0*/  UMOV UR4, UR12 ;  /* 0x0000000c00047c82 */ /* 0x000fe20008000000 */
[----:B------:R-:W-:Y:S01]  /*1ae0*/  UMOV UR5, UR13 ;  /* 0x0000000d00057c82 */ /* 0x000fe20008000000 */
[----:B------:R-:W-:Y:S01]  /*1af0*/  UMOV UR6, UR11 ;  /* 0x0000000b00067c82 */ /* 0x000fe20008000000 */
[----:B------:R-:W-:Y:S01]  /*1b00*/  UMOV UR7, 0x40000040 ;  /* 0x4000004000077882 */ /* 0x000fe20000000000 */
        /* <DEDUP_REMOVED lines=96> */
[----:B------:R-:W-:Y:S02]  /*2110*/  UIADD3 UR11, UR10, 0x202, URZ ;  /* 0x000002020a0b7890 */ /* 0x000fe4000fffe03f */
[----:B------:R-:W-:Y:S01]  /*2120*/  UIADD3 UR13, UR10, 0x282, URZ ;  /* 0x000002820a0d7890 */ /* 0x000fe2000fffe03f */
[----:B------:R-:W-:Y:S02]  /*2130*/  WARPGROUP.DEPBAR.LE gsb0, 0x0 ;  /* 0x00008000000079c5 */ /* 0x000fe40000010000 */
[----:B------:R-:W-:-:S06]  /*2140*/  WARPGROUP.ARRIVE ;  /* 0x00000000000079c5 */ /* 0x000fcc0000000000 */
[----:B------:R-:W-:Y:S01]  /*2150*/  HGMMA.64x16x16.F32 R24, gdesc[UR4], RZ, !UPT, gsb0 ;  /* 0x00200000041879f0 */ /* 0x000fe2000c0008ff */
[----:B------:R-:W-:Y:S01]  /*2160*/  UMOV UR4, UR16 ;  /* 0x0000001000047c82 */ /* 0x000fe20008000000 */
[----:B------:R-:W-:Y:S01]  /*2170*/  UMOV UR5, 0x40000040 ;  /* 0x4000004000057882 */ /* 0x000fe20000000000 */
[----:B------:R-:W-:Y:S01]  /*2180*/  UMOV UR6, UR17 ;  /* 0x0000001100067c82 */ /* 0x000fe20008000000 */
[----:B------:R-:W-:Y:S01]  /*2190*/  UMOV UR7, 0x40000040 ;  /* 0x4000004000077882 */ /* 0x000fe20000000000 */
[----:B------:R-:W-:Y:S02]  /*21a0*/  UIADD3 UR16, UR10, 0x302, URZ ;  /* 0x000003020a107890 */ /* 0x000fe4000fffe03f */
[----:B------:R-:W-:Y:S01]  /*21b0*/  UIADD3 UR17, UR10, 0x86, URZ ;  /* 0x000000860a117890 */ /* 0x000fe2000fffe03f */
[----:B------:R-:W-:Y:S02]  /*21c0*/  WARPGROUP.DEPBAR.LE gsb0, 0x0 ;  /* 0x00008000000079c5 */ /* 0x000fe40000010000 */
[----:B------:R-:W-:-:S06]  /*21d0*/  WARPGROUP.ARRIVE ;  /* 0x00000000000079c5 */ /* 0x000fcc0000000000 */
[----:B------:R-:W-:Y:S01]  /*21e0*/  HGMMA.64x16x16.F32 R136, gdesc[UR4], R136, gsb0 ;  /* 0x00200000048879f0 */ /* 0x000fe20008000888 */
[----:B------:R-:W-:Y:S01]  /*21f0*/  UMOV UR6, UR18 ;  /* 0x0000001200067c82 */ /* 0x000fe20008000000 */
[----:B------:R-:W-:Y:S01]  /*2200*/  UMOV UR7, 0x40000040 ;  /* 0x4000004000077882 */ /* 0x000fe20000000000 */
[----:B------:R-:W-:Y:S02]  /*2210*/  WARPGROUP.DEPBAR.LE gsb0, 0x0 ;  /* 0x00008000000079c5 */ /* 0x000fe40000010000 */
[----:B------:R-:W-:-:S06]  /*2220*/  WARPGROUP.ARRIVE ;  /* 0x00000000000079c5 */ /* 0x000fcc0000000000 */
[----:B------:R-:W-:Y:S01]  /*2230*/  HGMMA.64x16x16.F32 R128, gdesc[UR4], R128, gsb0 ;  /* 0x00200000048079f0 */ /* 0x000fe20008000880 */
[----:B------:R-:W-:Y:S01]  /*2240*/  UMOV UR6, UR14 ;  /* 0x0000000e00067c82 */ /* 0x000fe20008000000 */
[----:B------:R-:W-:Y:S01]  /*2250*/  UMOV UR7, 0x40000040 ;  /* 0x4000004000077882 */ /* 0x000fe20000000000 */
[----:B------:R-:W-:Y:S01]  /*2260*/  UIADD3 UR14, UR10, 0x382, URZ ;  /* 0x000003820a0e7890 */ /* 0x000fe2000fffe03f */
        /* <DEDUP_REMOVED lines=159> */
[----:B------:R-:W-:Y:S01]  /*2c60*/  UMOV UR14, UR16 ;  /* 0x00000010000e7c82 */ /* 0x000fe20008000000 */
        /* <DEDUP_REMOVED lines=8> */
[----:B------:R-:W-:Y:S02]  /*2cf0*/  UIADD3 UR4, UR10, 0x106, URZ ;  /* 0x000001060a047890 */ /* 0x000fe4000fffe03f */
        /* <DEDUP_REMOVED lines=84> */
[----:B------:R-:W-:Y:S03]  /*3240*/  HGMMA.64x16x16.F32 R24, gdesc[UR12], R24, gsb0 ;  /* 0x002000000c1879f0 */ /* 0x000fe60008000818 */
[----:B------:R-:W-:Y:S02]  /*3250*/  WARPGROUP.DEPBAR.LE gsb0, 0x0 ;  /* 0x00008000000079c5 */ /* 0x000fe40000010000 */
[----:B------:R-:W-:Y:S05]  /*3260*/  @!P2 BRA `(.L_x_25) ;  /* 0x00000018006ca947 */ /* 0x000fea0003800000 */
[----:B------:R-:W-:Y:S01]  /*3270*/  UIADD3 UR10, UR36, 0x1, URZ ;  /* 0x00000001240a7890 */ /* 0x000fe2000fffe03f */
[----:B-12---:R-:W-:Y:S02]  /*3280*/  IMAD.U32 R0, RZ, RZ, UR43 ;  /* 0x0000002bff007e24 */ /* 0x006fe4000f8e00ff */
[----:B------:R-:W-:Y:S01]  /*3290*/  IMAD.U32 R3, RZ, RZ, UR36 ;  /* 0x00000024ff037e24 */ /* 0x000fe2000f8e00ff */
[----:B------:R-:W-:-:S04]  /*32a0*/  UISETP.NE.AND UP0, UPT, UR10, 0x5, UPT ;  /* 0x000000050a00788c */ /* 0x000fc8000bf05270 */
[----:B------:R-:W-:Y:S02]  /*32b0*/  USEL UR4, URZ, 0x1, UP0 ;  /* 0x000000013f047887 */ /* 0x000fe40008000000 */
[----:B------:R-:W-:Y:S02]  /*32c0*/  USEL UR10, UR10, URZ, UP0 ;  /* 0x0000003f0a0a7287 */ /* 0x000fe40008000000 */
[----:B------:R-:W-:-:S06]  /*32d0*/  ULOP3.LUT UR4, UR37, UR4, URZ, 0x3c, !UPT ;  /* 0x0000000425047292 */ /* 0x000fcc000f8e3c3f */
[----:B------:R-:W-:-:S07]  /*32e0*/  IMAD.U32 R6, RZ, RZ, UR4 ;  /* 0x00000004ff067e24 */ /* 0x000fce000f8e00ff */
.L_x_32:
[----:B------:R-:W-:Y:S05]  /*32f0*/  @!P0 BRA `(.L_x_26) ;  /* 0x0000000000048947 */ /* 0x000fea0003800000 */
[----:B------:R-:W-:Y:S01]  /*3300*/  BPT.TRAP 0x1 ;  /* 0x000000040000795c */ /* 0x000fe20000300000 */
.L_x_26:
[----:B------:R-:W-:Y:S01]  /*3310*/  ULEA UR4, UR10, UR40, 0x3 ;  /* 0x000000280a047291 */ /* 0x000fe2000f8e183f */
[----:B------:R-:W-:-:S08]  /*3320*/  SHF.L.U32 R4, R6, 0x1f, RZ ;  /* 0x0000001f06047819 */ /* 0x000fd000000006ff */
[----:B------:R1:W2:Y:S01]  /*3330*/  SYNCS.PHASECHK.TRANS64.TRYWAIT P1, [UR4], R4 ;  /* 0x00000004ff0075a7 */ /* 0x0002a20008020144 */
[----:B------:R-:W-:Y:S05]  /*3340*/  @!P0 BRA `(.L_x_27) ;  /* 0x0000000000048947 */ /* 0x000fea0003800000 */
[----:B------:R-:W-:Y:S01]  /*3350*/  BPT.TRAP 0x1 ;  /* 0x000000040000795c */ /* 0x000fe20000300000 */
.L_x_27:
[----:B--2---:R-:W-:Y:S05]  /*3360*/  @P1 BRA `(.L_x_28) ;  /* 0x0000000000081947 */ /* 0x004fea0003800000 */
[----:B------:R-:W2:Y:S02]  /*3370*/  SYNCS.PHASECHK.TRANS64.TRYWAIT P1, [UR4], R4 ;  /* 0x00000004ff0075a7 */ /* 0x000ea40008020144 */
[----:B--2---:R-:W-:Y:S05]  /*3380*/  @!P1 BRA `(.L_x_29) ;  /* 0x000000ac00f09947 */ /* 0x004fea0003800000 */
.L_x_28:
[----:B------:R-:W-:Y:S01]  /*3390*/  UIMAD UR11, UR10, 0x780, UR8 ;  /* 0x000007800a0b78a4 */ /* 0x000fe2000f8e0208 */
[----:B------:R-:W-:Y:S01]  /*33a0*/  WARPGROUP.ARRIVE ;  /* 0x00000000000079c5 */ /* 0x000fe20000000000 */
[----:B------:R-:W-:Y:S01]  /*33b0*/  ULEA UR12, UR10, UR9, 0x9 ;  /* 0x000000090a0c7291 */ /* 0x000fe2000f8e483f */
[----:B------:R-:W-:Y:S01]  /*33c0*/  UMOV UR5, 0x40000040 ;  /* 0x4000004000057882 */ /* 0x000fe20000000000 */
[----:B------:R-:W-:Y:S01]  /*33d0*/  UMOV UR7, 0x40000040 ;  /* 0x4000004000077882 */ /* 0x000fe20000000000 */
[----:B------:R-:W-:Y:S02]  /*33e0*/  UIADD3 UR13, UR11, 0x80, URZ ;  /* 0x000000800b0d7890 */ /* 0x000fe4000fffe03f */
[----:B------:R-:W-:Y:S02]  /*33f0*/  UMOV UR6, UR11 ;  /* 0x0000000b00067c82 */ /* 0x000fe40008000000 */
[----:B------:R-:W-:Y:S01]  /*3400*/  UMOV UR4, UR12 ;  /* 0x0000000c00047c82 */ /* 0x000fe20008000000 */
[----:B------:R-:W-:Y:S01]  /*3410*/  UIADD3 UR14, UR11, 0x100, URZ ;  /* 0x000001000b0e7890 */ /* 0x000fe2000fffe03f */
[----:B------:R-:W-:Y:S01]  /*3420*/  HGMMA.64x16x16.F32 R136, gdesc[UR4], R136, gsb0 ;  /* 0x00200000048879f0 */ /* 0x000fe20008000888 */
[----:B------:R-:W-:Y:S01]  /*3430*/  UMOV UR7, 0x40000040 ;  /* 0x4000004000077882 */ /* 0x000fe20000000000 */
[----:B------:R-:W-:Y:S01]  /*3440*/  UMOV UR6, UR13 ;  /* 0x0000000d00067c82 */ /* 0x000fe20008000000 */
[----:B------:R-:W-:-:S02]  /*3450*/  UIADD3 UR15, UR11, 0x180, URZ ;  /* 0x000001800b0f7890 */ /* 0x000fc4000fffe03f */
[----:B------:R-:W-:Y:S02]  /*3460*/  UIADD3 UR16, UR11, 0x200, URZ ;  /* 0x000002000b107890 */ /* 0x000fe4000fffe03f */
        /* <DEDUP_REMOVED lines=359> */
[----:B------:R-:W-:Y:S01]  /*4ae0*/  BPT.TRAP 0x1 ;  /* 0x000000040000795c */ /* 0x000fe20000300000 */
.L_x_30:
[----:B------:R-:W-:-:S13]  /*4af0*/  ISETP.NE.AND P1, PT, R146, RZ, PT ;  /* 0x000000ff9200720c */ /* 0x000fda0003f25270 */
[----:B-12---:R-:W-:-:S05]  /*4b00*/  @P1 LEA R4, R3, UR40, 0x3 ;  /* 0x0000002803041c11 */ /* 0x006fca000f8e18ff */
[----:B------:R-:W-:-:S05]  /*4b10*/  @P1 VIADD R4, R4, 0x28 ;  /* 0x0000002804041836 */ /* 0x000fca0000000000 */
[----:B------:R-:W-:-:S04]  /*4b20*/  @P1 PRMT R4, R147, 0x654, R4 ;  /* 0x0000065493041816 */ /* 0x000fc80000000004 */
[----:B------:R1:W-:Y:S01]  /*4b30*/  @P1 SYNCS.ARRIVE.TRANS64.RED.A1T0 RZ, [R4+URZ], RZ ;  /* 0x000000ff04ff19a7 */ /* 0x0003e2000810043f */
[----:B------:R-:W-:-:S13]  /*4b40*/  ISETP.GT.U32.AND P1, PT, R16, 0x1, PT ;  /* 0x000000011000780c */ /* 0x000fda0003f24070 */
[----:B-1----:R-:W-:Y:S05]  /*4b50*/  @P1 BRA `(.L_x_31) ;  /* 0x0000000000041947 */ /* 0x002fea0003800000 */
[----:B------:R-:W-:Y:S01]  /*4b60*/  BPT.TRAP 0x1 ;  /* 0x000000040000795c */ /* 0x000fe20000300000 */
.L_x_31:
[----:B------:R-:W-:Y:S01]  /*4b70*/  UIADD3 UR10, UR10, 0x1, URZ ;  /* 0x000000010a0a7890 */ /* 0x000fe2000fffe03f */
[C---:B------:R-:W-:Y:S01]  /*4b80*/  ISETP.GT.AND P2, PT, R0.reuse, 0x1, PT ;  /* 0x000000010000780c */ /* 0x040fe20003f44270 */
[----:B------:R-:W-:Y:S02]  /*4b90*/  VIADD R3, R3, 0x1 ;  /* 0x0000000103037836 */ /* 0x000fe40000000000 */
[----:B------:R-:W-:Y:S01]  /*4ba0*/  UISETP.NE.AND UP0, UPT, UR10, 0x5, UPT ;  /* 0x000000050a00788c */ /* 0x000fe2000bf05270 */
[----:B------:R-:W-:Y:S02]  /*4bb0*/  VIADD R0, R0, 0xffffffff ;  /* 0xffffffff00007836 */ /* 0x000fe40000000000 */
[C---:B------:R-:W-:Y:S01]  /*4bc0*/  ISETP.NE.AND P1, PT, R3.reuse, 0x5, PT ;  /* 0x000000050300780c */ /* 0x040fe20003f25270 */
[----:B------:R-:W-:Y:S02]  /*4bd0*/  USEL UR4, URZ, 0x1, UP0 ;  /* 0x000000013f047887 */ /* 0x000fe40008000000 */
[----:B------:R-:W-:Y:S01]  /*4be0*/  USEL UR10, UR10, URZ, UP0 ;  /* 0x0000003f0a0a7287 */ /* 0x000fe20008000000 */
[----:B------:R-:W-:-:S03]  /*4bf0*/  SEL R3, R3, RZ, P1 ;  /* 0x000000ff03037207 */ /* 0x000fc60000800000 */
[----:B------:R-:W-:Y:S01]  /*4c00*/  LOP3.LUT R6, R6, UR4, RZ, 0x3c, !PT ;  /* 0x0000000406067c12 */ /* 0x000fe2000f8e3cff */
[----:B------:R-:W-:Y:S07]  /*4c10*/  @P2 BRA `(.L_x_32) ;  /* 0xffffffe400b42947 */ /* 0x000fee000383ffff */
.L_x_25:
[----:B-12---:R-:W1:Y:S01]  /*4c20*/  LDC R0, c[0x0][0x28c] ;  /* 0x0000a300ff007b82 */ /* 0x006e620000000800 */
[----:B------:R2:W-:Y:S01]  /*4c30*/  SYNCS.ARRIVE.TRANS64.A1T0 RZ, [R152+UR42], RZ ;  /* 0x000000ff98ff79a7 */ /* 0x0005e2000810002a */
[----:B-1----:R-:W-:-:S13]  /*4c40*/  ISETP.GE.AND P1, PT, R0, 0x1, PT ;  /* 0x000000010000780c */ /* 0x002fda0003f26270 */
[----:B--2---:R-:W-:Y:S05]  /*4c50*/  @!P1 BRA `(.L_x_33) ;  /* 0x0000000000449947 */ /* 0x004fea0003800000 */
[----:B------:R-:W-:Y:S05]  /*4c60*/  @!P0 BRA `(.L_x_34) ;  /* 0x0000000000048947 */ /* 0x000fea0003800000 */
[----:B------:R-:W-:Y:S01]  /*4c70*/  BPT.TRAP 0x1 ;  /* 0x000000040000795c */ /* 0x000fe20000300000 */
.L_x_34:
[----:B------:R-:W-:-:S13]  /*4c80*/  ISETP.NE.AND P0, PT, R146, RZ, PT ;  /* 0x000000ff9200720c */ /* 0x000fda0003f05270 */
[----:B------:R-:W-:-:S05]  /*4c90*/  VOTEU.ANY UP0, P0 ;  /* 0x00000000003f7886 */ /* 0x000fca0000000100 */
[----:B------:R-:W-:-:S06]  /*4ca0*/  @UP0 UIADD3 UR4, UR43, UR36, URZ ;  /* 0x000000242b040290 */ /* 0x000fcc000fffe03f */
[----:B------:R-:W-:Y:S02]  /*4cb0*/  IMAD.U32 R4, RZ, RZ, UR4 ;  /* 0x00000004ff047e24 */ /* 0x000fe4000f8e00ff */
[----:B------:R-:W-:Y:S02]  /*4cc0*/  IMAD.U32 R3, RZ, RZ, UR4 ;  /* 0x00000004ff037e24 */ /* 0x000fe4000f8e00ff */
[----:B------:R-:W-:-:S05]  /*4cd0*/  @P0 IMAD.WIDE.U32 R4, R4, -0x33333333, RZ ;  /* 0xcccccccd04040825 */ /* 0x000fca00078e00ff */
[----:B------:R-:W-:-:S05]  /*4ce0*/  @P0 SHF.R.U32.HI R0, RZ, 0x2, R5 ;  /* 0x00000002ff000819 */ /* 0x000fca0000011605 */
[----:B------:R-:W-:-:S05]  /*4cf0*/  @P0 IMAD R0, R0, -0x5, R3 ;  /* 0xfffffffb00000824 */ /* 0x000fca00078e0203 */
[----:B------:R-:W-:-:S05]  /*4d00*/  @P0 LEA R0, R0, UR40, 0x3 ;  /* 0x0000002800000c11 */ /* 0x000fca000f8e18ff */
[----:B------:R-:W-:-:S05]  /*4d10*/  @P0 VIADD R0, R0, 0x28 ;  /* 0x0000002800000836 */ /* 0x000fca0000000000 */
[----:B------:R-:W-:-:S04]  /*4d20*/  @P0 PRMT R0, R147, 0x654, R0 ;  /* 0x0000065493000816 */ /* 0x000fc80000000000 */
[----:B------:R1:W-:Y:S01]  /*4d30*/  @P0 SYNCS.ARRIVE.TRANS64.RED.A1T0 RZ, [R0+URZ], RZ ;  /* 0x000000ff00ff09a7 */ /* 0x0003e2000810043f */
[----:B------:R-:W-:-:S13]  /*4d40*/  ISETP.GT.U32.AND P0, PT, R16, 0x1, PT ;  /* 0x000000011000780c */ /* 0x000fda0003f04070 */
[----:B-1----:R-:W-:Y:S05]  /*4d50*/  @P0 BRA `(.L_x_33) ;  /* 0x0000000000040947 */ /* 0x002fea0003800000 */
[----:B------:R-:W-:Y:S01]  /*4d60*/  BPT.TRAP 0x1 ;  /* 0x000000040000795c */ /* 0x000fe20000300000 */
.L_x_33:
[----:B------:R-:W-:Y:S01]  /*4d70*/  SHF.L.U32 R0, R157, 0x1f, RZ ;  /* 0x0000001f9d007819 */ /* 0x000fe200000006ff */
[----:B------:R-:W-:Y:S01]  /*4d80*/  UIADD3 UR36, UR39, UR36, URZ ;  /* 0x0000002427247290 */ /* 0x000fe2000fffe03f */
[----:B------:R-:W1:Y:S01]  /*4d90*/  LDC R9, c[0x0][0x288] ;  /* 0x0000a200ff097b82 */ /* 0x000e620000000800 */
[----:B------:R-:W-:Y:S01]  /*4da0*/  UISETP.GE.U32.AND UP1, UPT, UR39, 0x5, UPT ;  /* 0x000000052700788c */ /* 0x000fe2000bf26070 */
[----:B------:R-:W-:Y:S01]  /*4db0*/  IMAD.SHL.U32 R10, R150, 0x2, RZ ;  /* 0x00000002960a7824 */ /* 0x000fe200078e00ff */
[----:B------:R-:W-:Y:S02]  /*4dc0*/  UISETP.GT.U32.AND UP0, UPT, UR36, 0x4, UPT ;  /* 0x000000042400788c */ /* 0x000fe4000bf04070 */
[----:B------:R-:W-:Y:S02]  /*4dd0*/  UIMAD.WIDE.U32 UR4, UR36, -0x33333333, URZ ;  /* 0xcccccccd240478a5 */ /* 0x000fe4000f8e003f */
[----:B------:R-:W-:Y:S01]  /*4de0*/  UISETP.LT.U32.AND UP0, UPT, UR39, 0x5, UP0 ;  /* 0x000000052700788c */ /* 0x000fe20008701070 */
[----:B------:R-:W2:Y:S01]  /*4df0*/  SYNCS.PHASECHK.TRANS64.TRYWAIT P0, [R151+UR41+0x10], R0 ;  /* 0x00001000970075a7 */ /* 0x000ea20008000169 */
[----:B------:R-:W-:Y:S01]  /*4e00*/  USHF.R.U32.HI UR4, URZ, 0x2, UR5 ;  /* 0x000000023f047899 */ /* 0x000fe20008011605 */
[----:B------:R-:W-:Y:S01]  /*4e10*/  SHF.R.S32.HI R11, RZ, 0x1f, R10 ;  /* 0x0000001fff0b7819 */ /* 0x000fe2000001140a */
[----:B------:R-:W-:-:S02]  /*4e20*/  USEL UR6, URZ, 0x1, !UP0 ;  /* 0x000000013f067887 */ /* 0x000fc4000c000000 */
[----:B------:R-:W-:Y:S02]  /*4e30*/  UIMAD UR36, UR4, -0x5, UR36 ;  /* 0xfffffffb042478a4 */ /* 0x000fe4000f8e0224 */
[----:B------:R-:W-:-:S04]  /*4e40*/  ULOP3.LUT UR37, UR37, UR6, URZ, 0x3c, !UPT ;  /* 0x0000000625257292 */ /* 0x000fc8000f8e3c3f */
[----:B------:R-:W-:Y:S01]  /*4e50*/  @UP1 ULOP3.LUT UR37, UR37, 0x1, UR4, 0x78, !UPT ;  /* 0x0000000125251892 */ /* 0x000fe2000f8e7804 */
[----:B-12---:R-:W-:Y:S11]  /*4e60*/  @!P0 BRA `(.L_x_35) ;  /* 0x0000009400508947 */ /* 0x006ff60003800000 */
.L_x_302:
[----:B------:R-:W-:Y:S01]  /*4e70*/  IMAD.SHL.U32 R8, R19, 0x40, RZ ;  /* 0x0000004013087824 */ /* 0x000fe200078e00ff */
[----:B------:R-:W-:Y:S01]  /*4e80*/  ULDC UR6, c[0x0][0x284] ;  /* 0x0000a10000067ab9 */ /* 0x000fe20000000800 */
[----:B0-----:R-:W-:Y:S01]  /*4e90*/  IMAD R12, R22, 0xf0, RZ ;  /* 0x000000f0160c7824 */ /* 0x001fe200078e02ff */
[----:B------:R-:W-:Y:S01]  /*4ea0*/  SHF.R.S32.HI R161, RZ, 0x1f, R2 ;  /* 0x0000001fffa17819 */ /* 0x000fe20000011402 */
[----:B------:R-:W-:Y:S01]  /*4eb0*/  ULDC.64 UR4, c[0x0][0x5d0] ;  /* 0x0001740000047ab9 */ /* 0x000fe20000000a00 */
[----:B------:R-:W-:Y:S01]  /*4ec0*/  ISETP.GE.AND P0, PT, R8, UR6, PT ;  /* 0x0000000608007c0c */ /* 0x000fe2000bf06270 */
[----:B------:R-:W-:Y:S01]  /*4ed0*/  IMAD.WIDE.U32 R4, R2, UR4, R10 ;  /* 0x0000000402047c25 */ /* 0x000fe2000f8e000a */
[----:B------:R-:W-:Y:S02]  /*4ee0*/  SHF.R.S32.HI R13, RZ, 0x1f, R12 ;  /* 0x0000001fff0d7819 */ /* 0x000fe4000001140c */
[C---:B------:R-:W-:Y:S01]  /*4ef0*/  ISETP.GE.OR P0, PT, R12.reuse, R9, P0 ;  /* 0x000000090c00720c */ /* 0x040fe20000706670 */
[----:B------:R-:W-:Y:S01]  /*4f00*/  IMAD R3, R161, UR4, RZ ;  /* 0x00000004a1037c24 */ /* 0x000fe2000f8e02ff */
[----:B------:R-:W-:-:S03]  /*4f10*/  IADD3 R6, P1, R12, R4, RZ ;  /* 0x000000040c067210 */ /* 0x000fc60007f3e0ff */
[----:B------:R-:W-:-:S05]  /*4f20*/  IMAD R3, R2, UR5, R3 ;  /* 0x0000000502037c24 */ /* 0x000fca000f8e0203 */
[----:B------:R-:W-:-:S03]  /*4f30*/  IADD3.X R7, R13, R5, R3, P1, !PT ;  /* 0x000000050d077210 */ /* 0x000fc60000ffe403 */
[----:B------:R-:W-:Y:S05]  /*4f40*/  @P0 BRA `(.L_x_36) ;  /* 0x0000007800f40947 */ /* 0x000fea0003800000 */
[----:B------:R-:W0:Y:S01]  /*4f50*/  LDC.64 R4, c[0x0][0x5c8] ;  /* 0x00017200ff047b82 */ /* 0x000e220000000a00 */
[----:B-----5:R-:W-:Y:S01]  /*4f60*/  FSETP.NEU.AND P0, PT, R144, RZ, PT ;  /* 0x000000ff9000720b */ /* 0x020fe20003f0d000 */
[----:B------:R-:W-:Y:S01]  /*4f70*/  IMAD R3, R150, -0x2, R9 ;  /* 0xfffffffe96037824 */ /* 0x000fe200078e0209 */
[----:B------:R-:W-:Y:S01]  /*4f80*/  BSSY B0, `(.L_x_36) ;  /* 0x00007b9000007945 */ /* 0x000fe20003800000 */
[----:B------:R-:W-:-:S04]  /*4f90*/  IMAD.WIDE R158, R19, 0x40, R148 ;  /* 0x00000040139e7825 */ /* 0x000fc800078e0294 */
[----:B-1----:R-:W-:Y:S02]  /*4fa0*/  IMAD.IADD R0, R3, 0x1, -R12 ;  /* 0x0000000103007824 */ /* 0x002fe400078e0a0c */
[----:B------:R-:W-:-:S03]  /*4fb0*/  IMAD.IADD R3, R155, 0x1, -R8 ;  /* 0x000000019b037824 */ /* 0x000fc600078e0a08 */
[----:B------:R-:W-:-:S04]  /*4fc0*/  ISETP.GT.AND P1, PT, R0, RZ, PT ;  /* 0x000000ff0000720c */ /* 0x000fc80003f24270 */
[----:B------:R-:W-:Y:S01]  /*4fd0*/  ISETP.GT.AND P2, PT, R3, RZ, P1 ;  /* 0x000000ff0300720c */ /* 0x000fe20000f44270 */
[-C--:B0-----:R-:W-:Y:S02]  /*4fe0*/  IMAD R8, R159, R4.reuse, RZ ;  /* 0x000000049f087224 */ /* 0x081fe400078e02ff */
[----:B------:R-:W-:-:S04]  /*4ff0*/  IMAD.WIDE.U32 R6, R158, R4, R6 ;  /* 0x000000049e067225 */ /* 0x000fc800078e0006 */
[----:B------:R-:W-:-:S04]  /*5000*/  IMAD R9, R158, R5, R8 ;  /* 0x000000059e097224 */ /* 0x000fc800078e0208 */
[----:B------:R-:W-:Y:S01]  /*5010*/  IMAD.IADD R9, R7, 0x1, R9 ;  /* 0x0000000107097824 */ /* 0x000fe200078e0209 */
[----:B------:R-:W-:Y:S06]  /*5020*/  @!P0 BRA `(.L_x_37) ;  /* 0x0000005000508947 */ /* 0x000fec0003800000 */
[----:B------:R-:W0:Y:S01]  /*5030*/  LDC.64 R20, c[0x0][0x5b8] ;  /* 0x00016e00ff147b82 */ /* 0x000e220000000a00 */
[----:B------:R-:W-:-:S07]  /*5040*/  ULDC.64 UR4, c[0x0][0x5c0] ;  /* 0x0001700000047ab9 */ /* 0x000fce0000000a00 */
[----:B------:R-:W1:Y:S08]  /*5050*/  LDC.64 R162, c[0x0][0x5b0] ;  /* 0x00016c00ffa27b82 */ /* 0x000e700000000a00 */
[----:B------:R-:W2:Y:S01]  /*5060*/  LDC.64 R14, c[0x0][0x5a8] ;  /* 0x00016a00ff0e7b82 */ /* 0x000ea20000000a00 */
[-C--:B0-----:R-:W-:Y:S02]  /*5070*/  IMAD R7, R161, R20.reuse, RZ ;  /* 0x00000014a1077224 */ /* 0x081fe400078e02ff */
[----:B------:R-:W-:-:S04]  /*5080*/  IMAD.WIDE.U32 R160, R2, R20, R10 ;  /* 0x0000001402a07225 */ /* 0x000fc800078e000a */
[----:B------:R-:W-:Y:S01]  /*5090*/  IMAD R169, R2, R21, R7 ;  /* 0x0000001502a97224 */ /* 0x000fe200078e0207 */
[----:B------:R-:W-:Y:S01]  /*50a0*/  IADD3 R160, P0, R12, R160, RZ ;  /* 0x000000a00ca07210 */ /* 0x000fe20007f1e0ff */
[----:B-1----:R-:W-:-:S03]  /*50b0*/  IMAD R7, R159, R162, RZ ;  /* 0x000000a29f077224 */ /* 0x002fc600078e02ff */
[----:B------:R-:W-:Y:S01]  /*50c0*/  IADD3.X R161, R13, R161, R169, P0, !PT ;  /* 0x000000a10da17210 */ /* 0x000fe200007fe4a9 */
[C---:B------:R-:W-:Y:S02]  /*50d0*/  IMAD R171, R158.reuse, R163, R7 ;  /* 0x000000a39eab7224 */ /* 0x040fe400078e0207 */
[----:B------:R-:W-:-:S04]  /*50e0*/  IMAD.WIDE.U32 R164, R158, R162, R160 ;  /* 0x000000a29ea47225 */ /* 0x000fc800078e00a0 */
[----:B------:R-:W-:Y:S01]  /*50f0*/  IMAD.IADD R7, R165, 0x1, R171 ;  /* 0x00000001a5077824 */ /* 0x000fe200078e02ab */
[----:B--2---:R-:W-:-:S04]  /*5100*/  LEA R166, P0, R164, R14, 0x1 ;  /* 0x0000000ea4a67211 */ /* 0x004fc800078008ff */
[----:B------:R-:W-:-:S05]  /*5110*/  LEA.HI.X R167, R164, R15, R7, 0x1, P0 ;  /* 0x0000000fa4a77211 */ /* 0x000fca00000f0c07 */
[----:B------:R-:W2:Y:S01]  /*5120*/  @P2 LDG.E.LTC128B.U16 R19, desc[UR44][R166.64] ;  /* 0x0000002ca6132981 */ /* 0x000ea2000c1e1520 */
[----:B------:R-:W-:Y:S01]  /*5130*/  IMAD.WIDE.U32 R164, R158, R162, R12 ;  /* 0x000000a29ea47225 */ /* 0x000fe200078e000c */
[----:B------:R-:W-:Y:S02]  /*5140*/  BSSY B1, `(.L_x_38) ;  /* 0x0000014000017945 */ /* 0x000fe40003800000 */
[----:B------:R-:W-:-:S04]  /*5150*/  IADD3 R164, P0, R10, R164, RZ ;  /* 0x000000a40aa47210 */ /* 0x000fc80007f1e0ff */
[----:B------:R-:W-:Y:S02]  /*5160*/  IADD3.X R165, R11, R171, R165, P0, !PT ;  /* 0x000000ab0ba57210 */ /* 0x000fe400007fe4a5 */
[----:B------:R-:W-:Y:S01]  /*5170*/  LEA R8, P0, R6, UR4, 0x1 ;  /* 0x0000000406087c11 */ /* 0x000fe2000f8008ff */
[----:B------:R-:W-:-:S03]  /*5180*/  IMAD.WIDE.U32 R164, R2, R20, R164 ;  /* 0x0000001402a47225 */ /* 0x000fc600078e00a4 */
[----:B------:R-:W-:Y:S02]  /*5190*/  LEA.HI.X R9, R6, UR5, R9, 0x1, P0 ;  /* 0x0000000506097c11 */ /* 0x000fe400080f0c09 */
[----:B------:R-:W-:Y:S02]  /*51a0*/  ISETP.GT.AND P0, PT, R0, 0x1, PT ;  /* 0x000000010000780c */ /* 0x000fe40003f04270 */
[----:B------:R-:W-:Y:S02]  /*51b0*/  LEA R6, P4, R164, R14, 0x1 ;  /* 0x0000000ea4067211 */ /* 0x000fe400078808ff */
[----:B------:R-:W-:Y:S01]  /*51c0*/  ISETP.GT.AND P3, PT, R3, RZ, P0 ;  /* 0x000000ff0300720c */ /* 0x000fe20000764270 */
[----:B--2---:R-:W-:-:S05]  /*51d0*/  HADD2.F32 R7, -RZ, R19.H0_H0 ;  /* 0x20000013ff077230 */ /* 0x004fca0000004100 */
[----:B------:R-:W-:-:S04]  /*51e0*/  FMUL R7, R7, R144 ;  /* 0x0000009007077220 */ /* 0x000fc80000400000 */
[----:B------:R-:W-:-:S05]  /*51f0*/  FFMA R7, R136, R145, R7 ;  /* 0x0000009188077223 */ /* 0x000fca0000000007 */
[----:B------:R-:W-:Y:S01]  /*5200*/  F2FP.F16.F32.PACK_AB R21, RZ, R7 ;  /* 0x00000007ff15723e */ /* 0x000fe200000000ff */
[----:B------:R-:W-:Y:S01]  /*5210*/  IMAD.IADD R7, R169, 0x1, R165 ;  /* 0x00000001a9077824 */ /* 0x000fe200078e02a5 */
[----:B------:R-:W-:-:S03]  /*5220*/  SHF.L.U64.HI R165, R162, 0x3, R163 ;  /* 0x00000003a2a57819 */ /* 0x000fc600000102a3 */
[----:B------:R0:W-:Y:S01]  /*5230*/  @P2 STG.E.U16 desc[UR44][R8.64], R21 ;  /* 0x0000001508002986 */ /* 0x0001e2000c10152c */
[----:B------:R-:W-:Y:S01]  /*5240*/  LEA.HI.X R7, R164, R15, R7, 0x1, P4 ;  /* 0x0000000fa4077211 */ /* 0x000fe200020f0c07 */
[----:B------:R-:W-:Y:S01]  /*5250*/  IMAD.SHL.U32 R164, R162, 0x8, RZ ;  /* 0x00000008a2a47824 */ /* 0x000fe200078e00ff */
[----:B------:R-:W-:Y:S06]  /*5260*/  @!P3 BRA `(.L_x_39) ;  /* 0x000000000004b947 */ /* 0x000fec0003800000 */
[----:B------:R1:W5:Y:S02]  /*5270*/  LDG.E.LTC128B.U16 R19, desc[UR44][R6.64+0x2] ;  /* 0x0000022c06137981 */ /* 0x000364000c1e1520 */
.L_x_39:
[----:B------:R-:W-:Y:S05]  /*5280*/  BSYNC B1 ;  /* 0x0000000000017941 */ /* 0x000fea0003800000 */
.L_x_38:
[----:B0----5:R-:W-:Y:S01]  /*5290*/  HADD2.F32 R21, -RZ, R19.H0_H0 ;  /* 0x20000013ff157230 */ /* 0x021fe20000004100 */
[----:B------:R-:W-:Y:S01]  /*52a0*/  ISETP.GT.AND P1, PT, R3, 0x8, P1 ;  /* 0x000000080300780c */ /* 0x000fe20000f24270 */
[----:B------:R-:W-:-:S04]  /*52b0*/  IMAD.WIDE.U32 R164, R158, R162, R164 ;  /* 0x000000a29ea47225 */ /* 0x000fc800078e00a4 */
[----:B------:R-:W-:Y:S01]  /*52c0*/  FMUL R22, R21, R144 ;  /* 0x0000009015167220 */ /* 0x000fe20000400000 */
[----:B------:R-:W-:Y:S01]  /*52d0*/  IMAD.IADD R171, R171, 0x1, R165 ;  /* 0x00000001abab7824 */ /* 0x000fe200078e02a5 */
[----:B------:R-:W-:Y:S02]  /*52e0*/  IADD3 R21, P2, R160, R164, RZ ;  /* 0x000000a4a0157210 */ /* 0x000fe40007f5e0ff */
[----:B------:R-:W-:-:S03]  /*52f0*/  FFMA R22, R137, R145, R22 ;  /* 0x0000009189167223 */ /* 0x000fc60000000016 */
[----:B------:R-:W-:Y:S01]  /*5300*/  IMAD.X R160, R171, 0x1, R161, P2 ;  /* 0x00000001aba07824 */ /* 0x000fe200010e06a1 */
[C---:B------:R-:W-:Y:S02]  /*5310*/  LEA R136, P2, R21.reuse, R14, 0x1 ;  /* 0x0000000e15887211 */ /* 0x040fe400078408ff */
[----:B------:R-:W-:Y:S02]  /*5320*/  F2FP.F16.F32.PACK_AB R22, RZ, R22 ;  /* 0x00000016ff16723e */ /* 0x000fe400000000ff */
[----:B------:R-:W-:Y:S02]  /*5330*/  LEA.HI.X R137, R21, R15, R160, 0x1, P2 ;  /* 0x0000000f15897211 */ /* 0x000fe400010f0ca0 */
[----:B------:R-:W-:Y:S02]  /*5340*/  PRMT R21, R22, 0x7610, R21 ;  /* 0x0000761016157816 */ /* 0x000fe40000000015 */
[----:B------:R-:W-:-:S03]  /*5350*/  PRMT R22, R19, 0x7610, R22 ;  /* 0x0000761013167816 */ /* 0x000fc60000000016 */
[----:B------:R0:W-:Y:S04]  /*5360*/  @P3 STG.E.U16 desc[UR44][R8.64+0x2], R21 ;  /* 0x0000021508003986 */ /* 0x0001e8000c10152c */
[----:B------:R-:W2:Y:S01]  /*5370*/  @P1 LDG.E.LTC128B.U16 R22, desc[UR44][R136.64] ;  /* 0x0000002c88161981 */ /* 0x000ea2000c1e1520 */
[----:B------:R-:W-:Y:S01]  /*5380*/  IADD3 R10, P2, P3, R10, R164, R12 ;  /* 0x000000a40a0a7210 */ /* 0x000fe20007b5e00c */
[----:B------:R-:W-:Y:S01]  /*5390*/  BSSY B1, `(.L_x_40) ;  /* 0x0000011000017945 */ /* 0x000fe20003800000 */
[----:B------:R-:W-:Y:S02]  /*53a0*/  SHF.L.U64.HI R5, R4, 0x4, R5 ;  /* 0x0000000404057819 */ /* 0x000fe40000010205 */
[----:B------:R-:W-:Y:S02]  /*53b0*/  IADD3.X R11, R11, R171, R13, P2, P3 ;  /* 0x000000ab0b0b7210 */ /* 0x000fe400017e640d */
[----:B------:R-:W-:Y:S01]  /*53c0*/  ISETP.GT.AND P0, PT, R3, 0x8, P0 ;  /* 0x000000080300780c */ /* 0x000fe20000704270 */
[----:B0-----:R-:W-:Y:S01]  /*53d0*/  IMAD.WIDE.U32 R20, R2, R20, R10 ;  /* 0x0000001402147225 */ /* 0x001fe200078e000a */
[----:B------:R-:W-:-:S03]  /*53e0*/  LEA R10, P2, R4, R8, 0x4 ;  /* 0x00000008040a7211 */ /* 0x000fc600078420ff */
[----:B------:R-:W-:Y:S01]  /*53f0*/  IMAD.IADD R2, R169, 0x1, R21 ;  /* 0x00000001a9027824 */ /* 0x000fe200078e0215 */
[----:B------:R-:W-:Y:S01]  /*5400*/  LEA R4, P3, R20, R14, 0x1 ;  /* 0x0000000e14047211 */ /* 0x000fe200078608ff */
[----:B------:R-:W-:-:S03]  /*5410*/  IMAD.X R11, R5, 0x1, R9, P2 ;  /* 0x00000001050b7824 */ /* 0x000fc600010e0609 */
[----:B------:R-:W-:Y:S01]  /*5420*/  LEA.HI.X R5, R20, R15, R2, 0x1, P3 ;  /* 0x0000000f14057211 */ /* 0x000fe200018f0c02 */
[----:B--2---:R-:W-:-:S05]  /*5430*/  HADD2.F32 R19, -RZ, R22.H0_H0 ;  /* 0x20000016ff137230 */ /* 0x004fca0000004100 */
[----:B------:R-:W-:-:S04]  /*5440*/  FMUL R19, R19, R144 ;  /* 0x0000009013137220 */ /* 0x000fc80000400000 */
[----:B------:R-:W-:-:S05]  /*5450*/  FFMA R19, R138, R145, R19 ;  /* 0x000000918a137223 */ /* 0x000fca0000000013 */
[----:B------:R-:W-:-:S05]  /*5460*/  F2FP.F16.F32.PACK_AB R19, RZ, R19 ;  /* 0x00000013ff13723e */ /* 0x000fca00000000ff */
[----:B------:R0:W-:Y:S01]  /*5470*/  @P1 STG.E.U16 desc[UR44][R10.64], R19 ;  /* 0x000000130a001986 */ /* 0x0001e2000c10152c */
[----:B------:R-:W-:Y:S05]  /*5480*/  @!P0 BRA `(.L_x_41) ;  /* 0x0000000000048947 */ /* 0x000fea0003800000 */
[----:B------:R2:W5:Y:S02]  /*5490*/  LDG.E.LTC128B.U16 R22, desc[UR44][R4.64+0x2] ;  /* 0x0000022c04167981 */ /* 0x000564000c1e1520 */
.L_x_41:
[----:B------:R-:W-:Y:S05]  /*54a0*/  BSYNC B1 ;  /* 0x0000000000017941 */ /* 0x000fea0003800000 */
.L_x_40:
[----:B-----5:R-:W-:Y:S01]  /*54b0*/  HADD2.F32 R13, -RZ, R22.H0_H0 ;  /* 0x20000016ff0d7230 */ /* 0x020fe20000004100 */
[----:B------:R-:W-:Y:S01]  /*54c0*/  ISETP.GT.AND P1, PT, R0, 0x8, PT ;  /* 0x000000080000780c */ /* 0x000fe20003f24270 */
[----:B------:R-:W-:Y:S03]  /*54d0*/  BSSY B1, `(.L_x_42) ;  /* 0x0000008000017945 */ /* 0x000fe60003800000 */
[----:B------:R-:W-:Y:S01]  /*54e0*/  FMUL R2, R13, R144 ;  /* 0x000000900d027220 */ /* 0x000fe20000400000 */
[----:B------:R-:W-:-:S03]  /*54f0*/  ISETP.GT.AND P2, PT, R3, RZ, P1 ;  /* 0x000000ff0300720c */ /* 0x000fc60000f44270 */
[----:B------:R-:W-:-:S05]  /*5500*/  FFMA R2, R139, R145, R2 ;  /* 0x000000918b027223 */ /* 0x000fca0000000002 */
[----:B------:R-:W-:-:S05]  /*5510*/  F2FP.F16.F32.PACK_AB R2, RZ, R2 ;  /* 0x00000002ff02723e */ /* 0x000fca00000000ff */
[----:B------:R3:W-:Y:S01]  /*5520*/  @P0 STG.E.U16 desc[UR44][R10.64+0x2], R2 ;  /* 0x000002020a000986 */ /* 0x0007e2000c10152c */
[----:B------:R-:W-:Y:S05]  /*5530*/  @!P2 BRA `(.L_x_43) ;  /* 0x000000000004a947 */ /* 0x000fea0003800000 */
[----:B------:R4:W5:Y:S02]  /*5540*/  LDG.E.LTC128B.U16 R22, desc[UR44][R6.64+0x10] ;  /* 0x0000102c06167981 */ /* 0x000964000c1e1520 */
.L_x_43:
[----:B------:R-:W-:Y:S05]  /*5550*/  BSYNC B1 ;  /* 0x0000000000017941 */ /* 0x000fea0003800000 */
.L_x_42:
        /* <DEDUP_REMOVED lines=10> */
.L_x_45:
[----:B------:R-:W-:Y:S05]  /*5600*/  BSYNC B1 ;  /* 0x0000000000017941 */ /* 0x000fea0003800000 */
.L_x_44:
[----:B0----5:R-:W-:Y:S01]  /*5610*/  HADD2.F32 R13, -RZ, R22.H0_H0 ;  /* 0x20000016ff0d7230 */ /* 0x021fe20000004100 */
[----:B------:R-:W-:Y:S01]  /*5620*/  ISETP.GT.AND P1, PT, R3, 0x8, P1 ;  /* 0x000000080300780c */ /* 0x000fe20000f24270 */
[----:B------:R-:W-:Y:S03]  /*5630*/  BSSY B1, `(.L_x_46) ;  /* 0x0000007000017945 */ /* 0x000fe60003800000 */
[----:B---3--:R-:W-:-:S04]  /*5640*/  FMUL R2, R13, R144 ;  /* 0x000000900d027220 */ /* 0x008fc80000400000 */
[----:B------:R-:W-:-:S05]  /*5650*/  FFMA R2, R141, R145, R2 ;  /* 0x000000918d027223 */ /* 0x000fca0000000002 */
[----:B------:R-:W-:-:S05]  /*5660*/  F2FP.F16.F32.PACK_AB R2, RZ, R2 ;  /* 0x00000002ff02723e */ /* 0x000fca00000000ff */
[----:B------:R0:W-:Y:S01]  /*5670*/  @P3 STG.E.U16 desc[UR44][R8.64+0x12], R2 ;  /* 0x0000120208003986 */ /* 0x0001e2000c10152c */
[----:B------:R-:W-:Y:S05]  /*5680*/  @!P1 BRA `(.L_x_47) ;  /* 0x0000000000049947 */ /* 0x000fea0003800000 */
[----:B------:R3:W5:Y:S02]  /*5690*/  LDG.E.LTC128B.U16 R22, desc[UR44][R4.64+0x10] ;  /* 0x0000102c04167981 */ /* 0x000764000c1e1520 */
.L_x_47:
[----:B------:R-:W-:Y:S05]  /*56a0*/  BSYNC B1 ;  /* 0x0000000000017941 */ /* 0x000fea0003800000 */
.L_x_46:
[----:B-----5:R-:W-:Y:S01]  /*56b0*/  HADD2.F32 R13, -RZ, R22.H0_H0 ;  /* 0x20000016ff0d7230 */ /* 0x020fe20000004100 */
[----:B------:R-:W-:Y:S01]  /*56c0*/  ISETP.GT.AND P0, PT, R3, 0x8, P0 ;  /* 0x000000080300780c */ /* 0x000fe20000704270 */
[----:B------:R-:W-:Y:S03]  /*56d0*/  BSSY B1, `(.L_x_48) ;  /* 0x0000007000017945 */ /* 0x000fe60003800000 */
[----:B------:R-:W-:-:S04]  /*56e0*/  FMUL R13, R13, R144 ;  /* 0x000000900d0d7220 */ /* 0x000fc80000400000 */
[----:B------:R-:W-:-:S05]  /*56f0*/  FFMA R13, R142, R145, R13 ;  /* 0x000000918e0d7223 */ /* 0x000fca000000000d */
[----:B------:R-:W-:-:S05]  /*5700*/  F2FP.F16.F32.PACK_AB R13, RZ, R13 ;  /* 0x0000000dff0d723e */ /* 0x000fca00000000ff */
[----:B------:R0:W-:Y:S01]  /*5710*/  @P1 STG.E.U16 desc[UR44][R10.64+0x10], R13 ;  /* 0x0000100d0a001986 */ /* 0x0001e2000c10152c */
[----:B------:R-:W-:Y:S05]  /*5720*/  @!P0 BRA `(.L_x_49) ;  /* 0x0000000000048947 */ /* 0x000fea0003800000 */
[----:B------:R0:W5:Y:S02]  /*5730*/  LDG.E.LTC128B.U16 R22, desc[UR44][R4.64+0x12] ;  /* 0x0000122c04167981 */ /* 0x000164000c1e1520 */
.L_x_49:
[----:B------:R-:W-:Y:S05]  /*5740*/  BSYNC B1 ;  /* 0x0000000000017941 */ /* 0x000fea0003800000 */
.L_x_48:
[----:B0----5:R-:W-:Y:S01]  /*5750*/  HADD2.F32 R13, -RZ, R22.H0_H0 ;  /* 0x20000016ff0d7230 */ /* 0x021fe20000004100 */
        /* <DEDUP_REMOVED lines=9> */
.L_x_51:
[----:B------:R-:W-:Y:S05]  /*57f0*/  BSYNC B1 ;  /* 0x0000000000017941 */ /* 0x000fea0003800000 */
.L_x_50:
        /* <DEDUP_REMOVED lines=10> */
.L_x_53:
[----:B------:R-:W-:Y:S05]  /*58a0*/  BSYNC B1 ;  /* 0x0000000000017941 */ /* 0x000fea0003800000 */
.L_x_52:
[----:B0----5:R-:W-:Y:S01]  /*58b0*/  HADD2.F32 R13, -RZ, R22.H0_H0 ;  /* 0x20000016ff0d7230 */ /* 0x021fe20000004100 */
        /* <DEDUP_REMOVED lines=8> */
.L_x_55:
[----:B------:R-:W-:Y:S05]  /*5940*/  BSYNC B1 ;  /* 0x0000000000017941 */ /* 0x000fea0003800000 */
.L_x_54:
        /* <DEDUP_REMOVED lines=9> */
.L_x_57:
[----:B------:R-:W-:Y:S05]  /*59e0*/  BSYNC B1 ;  /* 0x0000000000017941 */ /* 0x000fea0003800000 */
.L_x_56:
        /* <DEDUP_REMOVED lines=10> */
.L_x_59:
[----:B------:R-:W-:Y:S05]  /*5a90*/  BSYNC B1 ;  /* 0x0000000000017941 */ /* 0x000fea0003800000 */
.L_x_58:
        /* <DEDUP_REMOVED lines=10> */
.L_x_61:
[----:B------:R-:W-:Y:S05]  /*5b40*/  BSYNC B1 ;  /* 0x0000000000017941 */ /* 0x000fea0003800000 */
.L_x_60:
        /* <DEDUP_REMOVED lines=9> */
.L_x_63:
[----:B------:R-:W-:Y:S05]  /*5be0*/  BSYNC B1 ;  /* 0x0000000000017941 */ /* 0x000fea0003800000 */
.L_x_62:
        /* <DEDUP_REMOVED lines=9> */
.L_x_65:
[----:B------:R-:W-:Y:S05]  /*5c80*/  BSYNC B1 ;  /* 0x0000000000017941 */ /* 0x000fea0003800000 */
.L_x_64:
        /* <DEDUP_REMOVED lines=10> */
.L_x_67:
[----:B------:R-:W-:Y:S05]  /*5d30*/  BSYNC B1 ;  /* 0x0000000000017941 */ /* 0x000fea0003800000 */
.L_x_66:
        /* <DEDUP_REMOVED lines=10> */
.L_x_69:
[----:B------:R-:W-:Y:S05]  /*5de0*/  BSYNC B1 ;  /* 0x0000000000017941 */ /* 0x000fea0003800000 */
.L_x_68:
        /* <DEDUP_REMOVED lines=9> */
.L_x_71:
[----:B------:R-:W-:Y:S05]  /*5e80*/  BSYNC B1 ;  /* 0x0000000000017941 */ /* 0x000fea0003800000 */
.L_x_70:
        /* <DEDUP_REMOVED lines=9> */
.L_x_73:
[----:B------:R-:W-:Y:S05]  /*5f20*/  BSYNC B1 ;  /* 0x0000000000017941 */ /* 0x000fea0003800000 */
.L_x_72:
        /* <DEDUP_REMOVED lines=10> */
.L_x_75:
[----:B------:R-:W-:Y:S05]  /*5fd0*/  BSYNC B1 ;  /* 0x0000000000017941 */ /* 0x000fea0003800000 */
.L_x_74:
        /* <DEDUP_REMOVED lines=10> */
.L_x_77:
[----:B------:R-:W-:Y:S05]  /*6080*/  BSYNC B1 ;  /* 0x0000000000017941 */ /* 0x000fea0003800000 */
.L_x_76:
        /* <DEDUP_REMOVED lines=9> */
.L_x_79:
[----:B------:R-:W-:Y:S05]  /*6120*/  BSYNC B1 ;  /* 0x0000000000017941 */ /* 0x000fea0003800000 */
.L_x_78:
        /* <DEDUP_REMOVED lines=9> */
.L_x_81:
[----:B------:R-:W-:Y:S05]  /*61c0*/  BSYNC B1 ;  /* 0x0000000000017941 */ /* 0x000fea0003800000 */
.L_x_80:
        /* <DEDUP_REMOVED lines=10> */
.L_x_83:
[----:B------:R-:W-:Y:S05]  /*6270*/  BSYNC B1 ;  /* 0x0000000000017941 */ /* 0x000fea0003800000 */
.L_x_82:
        /* <DEDUP_REMOVED lines=10> */
.L_x_85:
[----:B------:R-:W-:Y:S05]  /*6320*/  BSYNC B1 ;  /* 0x0000000000017941 */ /* 0x000fea0003800000 */
.L_x_84:
        /* <DEDUP_REMOVED lines=9> */
.L_x_87:
[----:B------:R-:W-:Y:S05]  /*63c0*/  BSYNC B1 ;  /* 0x0000000000017941 */ /* 0x000fea0003800000 */
.L_x_86:
        /* <DEDUP_REMOVED lines=9> */
.L_x_89:
[----:B------:R-:W-:Y:S05]  /*6460*/  BSYNC B1 ;  /* 0x0000000000017941 */ /* 0x000fea0003800000 */
.L_x_88:
        /* <DEDUP_REMOVED lines=10> */
.L_x_91:
[----:B------:R-:W-:Y:S05]  /*6510*/  BSYNC B1 ;  /* 0x0000000000017941 */ /* 0x000fea0003800000 */
.L_x_90:
        /* <DEDUP_REMOVED lines=10> */
.L_x_93:
[----:B------:R-:W-:Y:S05]  /*65c0*/  BSYNC B1 ;  /* 0x0000000000017941 */ /* 0x000fea0003800000 */
.L_x_92:
        /* <DEDUP_REMOVED lines=9> */
.L_x_95:
[----:B------:R-:W-:Y:S05]  /*6660*/  BSYNC B1 ;  /* 0x0000000000017941 */ /* 0x000fea0003800000 */
.L_x_94:
        /* <DEDUP_REMOVED lines=9> */
.L_x_97:
[----:B------:R-:W-:Y:S05]  /*6700*/  BSYNC B1 ;  /* 0x0000000000017941 */ /* 0x000fea0003800000 */
.L_x_96:
        /* <DEDUP_REMOVED lines=10> */
.L_x_99:
[----:B------:R-:W-:Y:S05]  /*67b0*/  BSYNC B1 ;  /* 0x0000000000017941 */ /* 0x000fea0003800000 */
.L_x_98:
        /* <DEDUP_REMOVED lines=10> */
.L_x_101:
[----:B------:R-:W-:Y:S05]  /*6860*/  BSYNC B1 ;  /* 0x0000000000017941 */ /* 0x000fea0003800000 */
.L_x_100:
        /* <DEDUP_REMOVED lines=9> */
.L_x_103:
[----:B------:R-:W-:Y:S05]  /*6900*/  BSYNC B1 ;  /* 0x0000000000017941 */ /* 0x000fea0003800000 */
.L_x_102:
        /* <DEDUP_REMOVED lines=9> */
.L_x_105:
[----:B------:R-:W-:Y:S05]  /*69a0*/  BSYNC B1 ;  /* 0x0000000000017941 */ /* 0x000fea0003800000 */
.L_x_104:
        /* <DEDUP_REMOVED lines=10> */
.L_x_107:
[----:B------:R-:W-:Y:S05]  /*6a50*/  BSYNC B1 ;  /* 0x0000000000017941 */ /* 0x000fea0003800000 */
.L_x_106:
        /* <DEDUP_REMOVED lines=10> */
.L_x_109:
[----:B------:R-:W-:Y:S05]  /*6b00*/  BSYNC B1 ;  /* 0x0000000000017941 */ /* 0x000fea0003800000 */
.L_x_108:
        /* <DEDUP_REMOVED lines=9> */
.L_x_111:
[----:B------:R-:W-:Y:S05]  /*6ba0*/  BSYNC B1 ;  /* 0x0000000000017941 */ /* 0x000fea0003800000 */
.L_x_110:
        /* <DEDUP_REMOVED lines=9> */
.L_x_113:
[----:B------:R-:W-:Y:S05]  /*6c40*/  BSYNC B1 ;  /* 0x0000000000017941 */ /* 0x000fea0003800000 */
.L_x_112:
        /* <DEDUP_REMOVED lines=10> */
.L_x_115:
[----:B------:R-:W-:Y:S05]  /*6cf0*/  BSYNC B1 ;  /* 0x0000000000017941 */ /* 0x000fea0003800000 */
.L_x_114:
        /* <DEDUP_REMOVED lines=10> */
.L_x_117:
[----:B------:R-:W-:Y:S05]  /*6da0*/  BSYNC B1 ;  /* 0x0000000000017941 */ /* 0x000fea0003800000 */
.L_x_116:
        /* <DEDUP_REMOVED lines=9> */
.L_x_119:
[----:B------:R-:W-:Y:S05]  /*6e40*/  BSYNC B1 ;  /* 0x0000000000017941 */ /* 0x000fea0003800000 */
.L_x_118:
        /* <DEDUP_REMOVED lines=9> */
.L_x_121:
[----:B------:R-:W-:Y:S05]  /*6ee0*/  BSYNC B1 ;  /* 0x0000000000017941 */ /* 0x000fea0003800000 */
.L_x_120:
        /* <DEDUP_REMOVED lines=10> */
.L_x_123:
[----:B------:R-:W-:Y:S05]  /*6f90*/  BSYNC B1 ;  /* 0x0000000000017941 */ /* 0x000fea0003800000 */
.L_x_122:
        /* <DEDUP_REMOVED lines=10> */
.L_x_125:
[----:B------:R-:W-:Y:S05]  /*7040*/  BSYNC B1 ;  /* 0x0000000000017941 */ /* 0x000fea0003800000 */
.L_x_124:
        /* <DEDUP_REMOVED lines=9> */
.L_x_127:
[----:B------:R-:W-:Y:S05]  /*70e0*/  BSYNC B1 ;  /* 0x0000000000017941 */ /* 0x000fea0003800000 */
.L_x_126:
        /* <DEDUP_REMOVED lines=9> */
.L_x_129:
[----:B------:R-:W-:Y:S05]  /*7180*/  BSYNC B1 ;  /* 0x0000000000017941 */ /* 0x000fea0003800000 */
.L_x_128:
        /* <DEDUP_REMOVED lines=10> */
.L_x_131:
[----:B------:R-:W-:Y:S05]  /*7230*/  BSYNC B1 ;  /* 0x0000000000017941 */ /* 0x000fea0003800000 */
.L_x_130:
        /* <DEDUP_REMOVED lines=10> */
.L_x_133:
[----:B------:R-:W-:Y:S05]  /*72e0*/  BSYNC B1 ;  /* 0x0000000000017941 */ /* 0x000fea0003800000 */
.L_x_132:
        /* <DEDUP_REMOVED lines=9> */
.L_x_135:
[----:B------:R-:W-:Y:S05]  /*7380*/  BSYNC B1 ;  /* 0x0000000000017941 */ /* 0x000fea0003800000 */
.L_x_134:
        /* <DEDUP_REMOVED lines=9> */
.L_x_137:
[----:B------:R-:W-:Y:S05]  /*7420*/  BSYNC B1 ;  /* 0x0000000000017941 */ /* 0x000fea0003800000 */
.L_x_136:
        /* <DEDUP_REMOVED lines=10> */
.L_x_139:
[----:B------:R-:W-:Y:S05]  /*74d0*/  BSYNC B1 ;  /* 0x0000000000017941 */ /* 0x000fea0003800000 */
.L_x_138:
        /* <DEDUP_REMOVED lines=10> */
.L_x_141:
[----:B------:R-:W-:Y:S05]  /*7580*/  BSYNC B1 ;  /* 0x0000000000017941 */ /* 0x000fea0003800000 */
.L_x_140:
        /* <DEDUP_REMOVED lines=9> */
.L_x_143:
[----:B------:R-:W-:Y:S05]  /*7620*/  BSYNC B1 ;  /* 0x0000000000017941 */ /* 0x000fea0003800000 */
.L_x_142:
        /* <DEDUP_REMOVED lines=9> */
.L_x_145:
[----:B------:R-:W-:Y:S05]  /*76c0*/  BSYNC B1 ;  /* 0x0000000000017941 */ /* 0x000fea0003800000 */
.L_x_144:
        /* <DEDUP_REMOVED lines=10> */
.L_x_147:
[----:B------:R-:W-:Y:S05]  /*7770*/  BSYNC B1 ;  /* 0x0000000000017941 */ /* 0x000fea0003800000 */
.L_x_146:
        /* <DEDUP_REMOVED lines=10> */
.L_x_149:
[----:B------:R-:W-:Y:S05]  /*7820*/  BSYNC B1 ;  /* 0x0000000000017941 */ /* 0x000fea0003800000 */
.L_x_148:
        /* <DEDUP_REMOVED lines=9> */
.L_x_151:
[----:B------:R-:W-:Y:S05]  /*78c0*/  BSYNC B1 ;  /* 0x0000000000017941 */ /* 0x000fea0003800000 */
.L_x_150:
        /* <DEDUP_REMOVED lines=9> */
.L_x_153:
[----:B------:R-:W-:Y:S05]  /*7960*/  BSYNC B1 ;  /* 0x0000000000017941 */ /* 0x000fea0003800000 */
.L_x_152:
        /* <DEDUP_REMOVED lines=10> */
.L_x_155:
[----:B------:R-:W-:Y:S05]  /*7a10*/  BSYNC B1 ;  /* 0x0000000000017941 */ /* 0x000fea0003800000 */
.L_x_154:
        /* <DEDUP_REMOVED lines=10> */
.L_x_157:
[----:B------:R-:W-:Y:S05]  /*7ac0*/  BSYNC B1 ;  /* 0x0000000000017941 */ /* 0x000fea0003800000 */
.L_x_156:
        /* <DEDUP_REMOVED lines=9> */
.L_x_159:
[----:B------:R-:W-:Y:S05]  /*7b60*/  BSYNC B1 ;  /* 0x0000000000017941 */ /* 0x000fea0003800000 */
.L_x_158:
        /* <DEDUP_REMOVED lines=9> */
.L_x_161:
[----:B------:R-:W-:Y:S05]  /*7c00*/  BSYNC B1 ;  /* 0x0000000000017941 */ /* 0x000fea0003800000 */
.L_x_160:
        /* <DEDUP_REMOVED lines=10> */
.L_x_163:
[----:B------:R-:W-:Y:S05]  /*7cb0*/  BSYNC B1 ;  /* 0x0000000000017941 */ /* 0x000fea0003800000 */
.L_x_162:
        /* <DEDUP_REMOVED lines=10> */
.L_x_165:
[----:B------:R-:W-:Y:S05]  /*7d60*/  BSYNC B1 ;  /* 0x0000000000017941 */ /* 0x000fea0003800000 */
.L_x_164:
        /* <DEDUP_REMOVED lines=9> */
.L_x_167:
[----:B------:R-:W-:Y:S05]  /*7e00*/  BSYNC B1 ;  /* 0x0000000000017941 */ /* 0x000fea0003800000 */
.L_x_166:
        /* <DEDUP_REMOVED lines=9> */
.L_x_169:
[----:B------:R-:W-:Y:S05]  /*7ea0*/  BSYNC B1 ;  /* 0x0000000000017941 */ /* 0x000fea0003800000 */
.L_x_168:
        /* <DEDUP_REMOVED lines=10> */
.L_x_171:
[----:B------:R-:W-:Y:S05]  /*7f50*/  BSYNC B1 ;  /* 0x0000000000017941 */ /* 0x000fea0003800000 */
.L_x_170:
        /* <DEDUP_REMOVED lines=10> */
.L_x_173:
[----:B------:R-:W-:Y:S05]  /*8000*/  BSYNC B1 ;  /* 0x0000000000017941 */ /* 0x000fea0003800000 */
.L_x_172:
        /* <DEDUP_REMOVED lines=9> */
.L_x_175:
[----:B------:R-:W-:Y:S05]  /*80a0*/  BSYNC B1 ;  /* 0x0000000000017941 */ /* 0x000fea0003800000 */
.L_x_174:
        /* <DEDUP_REMOVED lines=9> */
.L_x_177:
[----:B------:R-:W-:Y:S05]  /*8140*/  BSYNC B1 ;  /* 0x0000000000017941 */ /* 0x000fea0003800000 */
.L_x_176:
        /* <DEDUP_REMOVED lines=10> */
.L_x_179:
[----:B------:R-:W-:Y:S05]  /*81f0*/  BSYNC B1 ;  /* 0x0000000000017941 */ /* 0x000fea0003800000 */
.L_x_178:
        /* <DEDUP_REMOVED lines=10> */
.L_x_181:
[----:B------:R-:W-:Y:S05]  /*82a0*/  BSYNC B1 ;  /* 0x0000000000017941 */ /* 0x000fea0003800000 */
.L_x_180:
        /* <DEDUP_REMOVED lines=9> */
.L_x_183:
[----:B------:R-:W-:Y:S05]  /*8340*/  BSYNC B1 ;  /* 0x0000000000017941 */ /* 0x000fea0003800000 */
.L_x_182:
        /* <DEDUP_REMOVED lines=9> */
.L_x_185:
[----:B------:R-:W-:Y:S05]  /*83e0*/  BSYNC B1 ;  /* 0x0000000000017941 */ /* 0x000fea0003800000 */
.L_x_184:
        /* <DEDUP_REMOVED lines=10> */
.L_x_187:
[----:B------:R-:W-:Y:S05]  /*8490*/  BSYNC B1 ;  /* 0x0000000000017941 */ /* 0x000fea0003800000 */
.L_x_186:
        /* <DEDUP_REMOVED lines=10> */
.L_x_189:
[----:B------:R-:W-:Y:S05]  /*8540*/  BSYNC B1 ;  /* 0x0000000000017941 */ /* 0x000fea0003800000 */
.L_x_188:
        /* <DEDUP_REMOVED lines=9> */
.L_x_191:
[----:B------:R-:W-:Y:S05]  /*85e0*/  BSYNC B1 ;  /* 0x0000000000017941 */ /* 0x000fea0003800000 */
.L_x_190:
        /* <DEDUP_REMOVED lines=9> */
.L_x_193:
[----:B------:R-:W-:Y:S05]  /*8680*/  BSYNC B1 ;  /* 0x0000000000017941 */ /* 0x000fea0003800000 */
.L_x_192:
        /* <DEDUP_REMOVED lines=10> */
.L_x_195:
[----:B------:R-:W-:Y:S05]  /*8730*/  BSYNC B1 ;  /* 0x0000000000017941 */ /* 0x000fea0003800000 */
.L_x_194:
        /* <DEDUP_REMOVED lines=10> */
.L_x_197:
[----:B------:R-:W-:Y:S05]  /*87e0*/  BSYNC B1 ;  /* 0x0000000000017941 */ /* 0x000fea0003800000 */
.L_x_196:
        /* <DEDUP_REMOVED lines=9> */
.L_x_199:
[----:B------:R-:W-:Y:S05]  /*8880*/  BSYNC B1 ;  /* 0x0000000000017941 */ /* 0x000fea0003800000 */
.L_x_198:
        /* <DEDUP_REMOVED lines=9> */
.L_x_201:
[----:B------:R-:W-:Y:S05]  /*8920*/  BSYNC B1 ;  /* 0x0000000000017941 */ /* 0x000fea0003800000 */
.L_x_200:
        /* <DEDUP_REMOVED lines=10> */
.L_x_203:
[----:B------:R-:W-:Y:S05]  /*89d0*/  BSYNC B1 ;  /* 0x0000000000017941 */ /* 0x000fea0003800000 */
.L_x_202:
        /* <DEDUP_REMOVED lines=10> */
.L_x_205:
[----:B------:R-:W-:Y:S05]  /*8a80*/  BSYNC B1 ;  /* 0x0000000000017941 */ /* 0x000fea0003800000 */
.L_x_204:
        /* <DEDUP_REMOVED lines=9> */
.L_x_207:
[----:B------:R-:W-:Y:S05]  /*8b20*/  BSYNC B1 ;  /* 0x0000000000017941 */ /* 0x000fea0003800000 */
.L_x_206:
        /* <DEDUP_REMOVED lines=9> */
.L_x_209:
[----:B------:R-:W-:Y:S05]  /*8bc0*/  BSYNC B1 ;  /* 0x0000000000017941 */ /* 0x000fea0003800000 */
.L_x_208:
        /* <DEDUP_REMOVED lines=10> */
.L_x_211:
[----:B------:R-:W-:Y:S05]  /*8c70*/  BSYNC B1 ;  /* 0x0000000000017941 */ /* 0x000fea0003800000 */
.L_x_210:
        /* <DEDUP_REMOVED lines=10> */
.L_x_213:
[----:B------:R-:W-:Y:S05]  /*8d20*/  BSYNC B1 ;  /* 0x0000000000017941 */ /* 0x000fea0003800000 */
.L_x_212:
        /* <DEDUP_REMOVED lines=9> */
.L_x_215:
[----:B------:R-:W-:Y:S05]  /*8dc0*/  BSYNC B1 ;  /* 0x0000000000017941 */ /* 0x000fea0003800000 */
.L_x_214:
        /* <DEDUP_REMOVED lines=9> */
.L_x_217:
[----:B------:R-:W-:Y:S05]  /*8e60*/  BSYNC B1 ;  /* 0x0000000000017941 */ /* 0x000fea0003800000 */
.L_x_216:
        /* <DEDUP_REMOVED lines=10> */
.L_x_219:
[----:B------:R-:W-:Y:S05]  /*8f10*/  BSYNC B1 ;  /* 0x0000000000017941 */ /* 0x000fea0003800000 */
.L_x_218:
        /* <DEDUP_REMOVED lines=10> */
.L_x_221:
[----:B------:R-:W-:Y:S05]  /*8fc0*/  BSYNC B1 ;  /* 0x0000000000017941 */ /* 0x000fea0003800000 */
.L_x_220:
        /* <DEDUP_REMOVED lines=9> */
.L_x_223:
[----:B------:R-:W-:Y:S05]  /*9060*/  BSYNC B1 ;  /* 0x0000000000017941 */ /* 0x000fea0003800000 */
.L_x_222:
        /* <DEDUP_REMOVED lines=9> */
.L_x_225:
[----:B------:R-:W-:Y:S05]  /*9100*/  BSYNC B1 ;  /* 0x0000000000017941 */ /* 0x000fea0003800000 */
.L_x_224:
        /* <DEDUP_REMOVED lines=10> */
.L_x_227:
[----:B------:R-:W-:Y:S05]  /*91b0*/  BSYNC B1 ;  /* 0x0000000000017941 */ /* 0x000fea0003800000 */
.L_x_226:
        /* <DEDUP_REMOVED lines=10> */
.L_x_229:
[----:B------:R-:W-:Y:S05]  /*9260*/  BSYNC B1 ;  /* 0x0000000000017941 */ /* 0x000fea0003800000 */
.L_x_228:
        /* <DEDUP_REMOVED lines=9> */
.L_x_231:
[----:B------:R-:W-:Y:S05]  /*9300*/  BSYNC B1 ;  /* 0x0000000000017941 */ /* 0x000fea0003800000 */
.L_x_230:
        /* <DEDUP_REMOVED lines=9> */
.L_x_233:
[----:B------:R-:W-:Y:S05]  /*93a0*/  BSYNC B1 ;  /* 0x0000000000017941 */ /* 0x000fea0003800000 */
.L_x_232:
        /* <DEDUP_REMOVED lines=10> */
.L_x_235:
[----:B------:R-:W-:Y:S05]  /*9450*/  BSYNC B1 ;  /* 0x0000000000017941 */ /* 0x000fea0003800000 */
.L_x_234:
        /* <DEDUP_REMOVED lines=10> */
.L_x_237:
[----:B------:R-:W-:Y:S05]  /*9500*/  BSYNC B1 ;  /* 0x0000000000017941 */ /* 0x000fea0003800000 */
.L_x_236:
        /* <DEDUP_REMOVED lines=9> */
.L_x_239:
[----:B------:R-:W-:Y:S05]  /*95a0*/  BSYNC B1 ;  /* 0x0000000000017941 */ /* 0x000fea0003800000 */
.L_x_238:
        /* <DEDUP_REMOVED lines=9> */
.L_x_241:
[----:B------:R-:W-:Y:S05]  /*9640*/  BSYNC B1 ;  /* 0x0000000000017941 */ /* 0x000fea0003800000 */
.L_x_240:
        /* <DEDUP_REMOVED lines=10> */
.L_x_243:
[----:B------:R-:W-:Y:S05]  /*96f0*/  BSYNC B1 ;  /* 0x0000000000017941 */ /* 0x000fea0003800000 */
.L_x_242:
        /* <DEDUP_REMOVED lines=10> */
.L_x_245:
[----:B------:R-:W-:Y:S05]  /*97a0*/  BSYNC B1 ;  /* 0x0000000000017941 */ /* 0x000fea0003800000 */
.L_x_244:
        /* <DEDUP_REMOVED lines=9> */
.L_x_247:
[----:B------:R-:W-:Y:S05]  /*9840*/  BSYNC B1 ;  /* 0x0000000000017941 */ /* 0x000fea0003800000 */
.L_x_246:
        /* <DEDUP_REMOVED lines=9> */
.L_x_249:
[----:B------:R-:W-:Y:S05]  /*98e0*/  BSYNC B1 ;  /* 0x0000000000017941 */ /* 0x000fea0003800000 */
.L_x_248:
        /* <DEDUP_REMOVED lines=10> */
.L_x_251:
[----:B------:R-:W-:Y:S05]  /*9990*/  BSYNC B1 ;  /* 0x0000000000017941 */ /* 0x000fea0003800000 */
.L_x_250:
        /* <DEDUP_REMOVED lines=10> */
.L_x_253:
[----:B------:R-:W-:Y:S05]  /*9a40*/  BSYNC B1 ;  /* 0x0000000000017941 */ /* 0x000fea0003800000 */
.L_x_252:
        /* <DEDUP_REMOVED lines=9> */
.L_x_255:
[----:B------:R-:W-:Y:S05]  /*9ae0*/  BSYNC B1 ;  /* 0x0000000000017941 */ /* 0x000fea0003800000 */
.L_x_254:
        /* <DEDUP_REMOVED lines=9> */
.L_x_257:
[----:B------:R-:W-:Y:S05]  /*9b80*/  BSYNC B1 ;  /* 0x0000000000017941 */ /* 0x000fea0003800000 */
.L_x_256:
        /* <DEDUP_REMOVED lines=10> */
.L_x_259:
[----:B------:R-:W-:Y:S05]  /*9c30*/  BSYNC B1 ;  /* 0x0000000000017941 */ /* 0x000fea0003800000 */
.L_x_258:
        /* <DEDUP_REMOVED lines=10> */
.L_x_261:
[----:B------:R-:W-:Y:S05]  /*9ce0*/  BSYNC B1 ;  /* 0x0000000000017941 */ /* 0x000fea0003800000 */
.L_x_260:
        /* <DEDUP_REMOVED lines=9> */
.L_x_263:
[----:B------:R-:W-:Y:S05]  /*9d80*/  BSYNC B1 ;  /* 0x0000000000017941 */ /* 0x000fea0003800000 */
.L_x_262:
        /* <DEDUP_REMOVED lines=9> */
.L_x_265:
[----:B------:R-:W-:Y:S05]  /*9e20*/  BSYNC B1 ;  /* 0x0000000000017941 */ /* 0x000fea0003800000 */
.L_x_264:
        /* <DEDUP_REMOVED lines=10> */
.L_x_267:
[----:B------:R-:W-:Y:S05]  /*9ed0*/  BSYNC B1 ;  /* 0x0000000000017941 */ /* 0x000fea0003800000 */
.L_x_266:
        /* <DEDUP_REMOVED lines=10> */
.L_x_269:
[----:B------:R-:W-:Y:S05]  /*9f80*/  BSYNC B1 ;  /* 0x0000000000017941 */ /* 0x000fea0003800000 */
.L_x_268:
[----:B01--45:R-:W-:Y:S01]  /*9f90*/  HADD2.F32 R7, -RZ, R22.H0_H0 ;  /* 0x20000016ff077230 */ /* 0x033fe20000004100 */
        /* <DEDUP_REMOVED lines=8> */
.L_x_271:
[----:B------:R-:W-:Y:S05]  /*a020*/  BSYNC B1 ;  /* 0x0000000000017941 */ /* 0x000fea0003800000 */
.L_x_270:
[----:B-----5:R-:W-:Y:S01]  /*a030*/  HADD2.F32 R7, -RZ, R22.H0_H0 ;  /* 0x20000016ff077230 */ /* 0x020fe20000004100 */
[----:B------:R-:W-:Y:S01]  /*a040*/  ISETP.GT.AND P0, PT, R3, 0x8, P0 ;  /* 0x000000080300780c */ /* 0x000fe20000704270 */
[----:B------:R-:W-:Y:S01]  /*a050*/  @P1 IMAD.MOV.U32 R6, RZ, RZ, R10 ;  /* 0x000000ffff061224 */ /* 0x000fe200078e000a */
[----:B------:R-:W-:Y:S02]  /*a060*/  BSSY B1, `(.L_x_272) ;  /* 0x0000009000017945 */ /* 0x000fe40003800000 */
[----:B------:R-:W-:-:S04]  /*a070*/  FMUL R7, R7, R144 ;  /* 0x0000009007077220 */ /* 0x000fc80000400000 */
[----:B------:R-:W-:-:S05]  /*a080*/  FFMA R7, R30, R145, R7 ;  /* 0x000000911e077223 */ /* 0x000fca0000000007 */
[----:B------:R-:W-:-:S04]  /*a090*/  F2FP.F16.F32.PACK_AB R7, RZ, R7 ;  /* 0x00000007ff07723e */ /* 0x000fc800000000ff */
[----:B0-----:R-:W-:Y:S01]  /*a0a0*/  PRMT R0, R7, 0x7610, R0 ;  /* 0x0000761007007816 */ /* 0x001fe20000000000 */
[----:B------:R-:W-:-:S05]  /*a0b0*/  @P1 IMAD.MOV.U32 R7, RZ, RZ, R11 ;  /* 0x000000ffff071224 */ /* 0x000fca00078e000b */
[----:B------:R0:W-:Y:S01]  /*a0c0*/  @P1 STG.E.U16 desc[UR44][R6.64+0x1d0], R0 ;  /* 0x0001d00006001986 */ /* 0x0001e2000c10152c */
[----:B------:R-:W-:Y:S05]  /*a0d0*/  @!P0 BRA `(.L_x_273) ;  /* 0x0000000000048947 */ /* 0x000fea0003800000 */
[----:B------:R4:W5:Y:S02]  /*a0e0*/  LDG.E.LTC128B.U16 R22, desc[UR44][R4.64+0x1d2] ;  /* 0x0001d22c04167981 */ /* 0x000964000c1e1520 */
.L_x_273:
[----:B------:R-:W-:Y:S05]  /*a0f0*/  BSYNC B1 ;  /* 0x0000000000017941 */ /* 0x000fea0003800000 */
.L_x_272:
[----:B------:R-:W-:Y:S05]  /*a100*/  @!P0 BRA `(.L_x_274) ;  /* 0x0000002800808947 */ /* 0x000fea0003800000 */
[----:B-----5:R-:W-:-:S05]  /*a110*/  HADD2.F32 R3, -RZ, R22.H0_H0 ;  /* 0x20000016ff037230 */ /* 0x020fca0000004100 */
[----:B0-----:R-:W-:-:S04]  /*a120*/  FMUL R0, R3, R144 ;  /* 0x0000009003007220 */ /* 0x001fc80000400000 */
[----:B------:R-:W-:-:S05]  /*a130*/  FFMA R0, R31, R145, R0 ;  /* 0x000000911f007223 */ /* 0x000fca0000000000 */
[----:B------:R-:W-:-:S05]  /*a140*/  F2FP.F16.F32.PACK_AB R0, RZ, R0 ;  /* 0x00000000ff00723e */ /* 0x000fca00000000ff */
[----:B------:R0:W-:Y:S01]  /*a150*/  STG.E.U16 desc[UR44][R10.64+0x1d2], R0 ;  /* 0x0001d2000a007986 */ /* 0x0001e2000c10152c */
[----:B------:R-:W-:Y:S05]  /*a160*/  BRA `(.L_x_274) ;  /* 0x0000002800687947 */ /* 0x000fea0003800000 */
.L_x_37:
[----:B------:R-:W-:Y:S01]  /*a170*/  ULDC.64 UR4, c[0x0][0x5c0] ;  /* 0x0001700000047ab9 */ /* 0x000fe20000000a00 */
[----:B------:R-:W-:Y:S01]  /*a180*/  ISETP.GT.AND P3, PT, R0, 0x1, PT ;  /* 0x000000010000780c */ /* 0x000fe20003f64270 */
[-C--:B------:R-:W-:Y:S01]  /*a190*/  FMUL R136, R136, R145.reuse ;  /* 0x0000009188887220 */ /* 0x080fe20000400000 */
[----:B------:R-:W-:Y:S01]  /*a1a0*/  LEA R8, P0, R6, UR4, 0x1 ;  /* 0x0000000406087c11 */ /* 0x000fe2000f8008ff */
[-C--:B------:R-:W-:Y:S01]  /*a1b0*/  FMUL R137, R137, R145.reuse ;  /* 0x0000009189897220 */ /* 0x080fe20000400000 */
[----:B------:R-:W-:Y:S01]  /*a1c0*/  SHF.L.U64.HI R5, R4, 0x4, R5 ;  /* 0x0000000404057819 */ /* 0x000fe20000010205 */
[-C--:B------:R-:W-:Y:S01]  /*a1d0*/  FMUL R138, R138, R145.reuse ;  /* 0x000000918a8a7220 */ /* 0x080fe20000400000 */
[----:B------:R-:W-:Y:S01]  /*a1e0*/  LEA.HI.X R9, R6, UR5, R9, 0x1, P0 ;  /* 0x0000000506097c11 */ /* 0x000fe200080f0c09 */
[-C--:B------:R-:W-:Y:S01]  /*a1f0*/  FMUL R139, R139, R145.reuse ;  /* 0x000000918b8b7220 */ /* 0x080fe20000400000 */
[----:B------:R-:W-:Y:S01]  /*a200*/  ISETP.GT.AND P0, PT, R3, RZ, P3 ;  /* 0x000000ff0300720c */ /* 0x000fe20001f04270 */
[-C--:B------:R-:W-:Y:S01]  /*a210*/  FMUL R140, R140, R145.reuse ;  /* 0x000000918c8c7220 */ /* 0x080fe20000400000 */
[----:B------:R-:W-:Y:S01]  /*a220*/  F2FP.F16.F32.PACK_AB R136, RZ, R136 ;  /* 0x00000088ff88723e */ /* 0x000fe200000000ff */
[----:B------:R-:W-:Y:S01]  /*a230*/  FMUL R141, R141, R145 ;  /* 0x000000918d8d7220 */ /* 0x000fe20000400000 */
[----:B------:R-:W-:Y:S01]  /*a240*/  F2FP.F16.F32.PACK_AB R137, RZ, R137 ;  /* 0x00000089ff89723e */ /* 0x000fe200000000ff */
[-C--:B------:R-:W-:Y:S01]  /*a250*/  FMUL R142, R142, R145.reuse ;  /* 0x000000918e8e7220 */ /* 0x080fe20000400000 */
[----:B------:R-:W-:Y:S01]  /*a260*/  LEA R4, P4, R4, R8, 0x4 ;  /* 0x0000000804047211 */ /* 0x000fe200078820ff */
[----:B------:R-:W-:Y:S01]  /*a270*/  @P2 STG.E.U16 desc[UR44][R8.64], R136 ;  /* 0x0000008808002986 */ /* 0x000fe2000c10152c */
[----:B------:R-:W-:Y:S01]  /*a280*/  ISETP.GT.AND P2, PT, R0, 0x8, PT ;  /* 0x000000080000780c */ /* 0x000fe20003f44270 */
[-C--:B------:R-:W-:Y:S01]  /*a290*/  FMUL R143, R143, R145.reuse ;  /* 0x000000918f8f7220 */ /* 0x080fe20000400000 */
[----:B------:R-:W-:Y:S01]  /*a2a0*/  ISETP.GT.AND P1, PT, R3, 0x8, P1 ;  /* 0x000000080300780c */ /* 0x000fe20000f24270 */
[--C-:B------:R-:W-:Y:S01]  /*a2b0*/  IMAD.X R5, R5, 0x1, R9.reuse, P4 ;  /* 0x0000000105057824 */ /* 0x100fe200020e0609 */
[C---:B------:R-:W-:Y:S01]  /*a2c0*/  ISETP.GT.AND P5, PT, R3.reuse, RZ, P2 ;  /* 0x000000ff0300720c */ /* 0x040fe200017a4270 */
[--C-:B------:R-:W-:Y:S01]  /*a2d0*/  @P0 IMAD.MOV.U32 R6, RZ, RZ, R8.reuse ;  /* 0x000000ffff060224 */ /* 0x100fe200078e0008 */
[----:B------:R-:W-:Y:S01]  /*a2e0*/  ISETP.GT.AND P3, PT, R3, 0x8, P3 ;  /* 0x000000080300780c */ /* 0x000fe20001f64270 */
[--C-:B------:R-:W-:Y:S01]  /*a2f0*/  @P0 IMAD.MOV.U32 R7, RZ, RZ, R9.reuse ;  /* 0x000000ffff070224 */ /* 0x100fe200078e0009 */
[----:B------:R-:W-:Y:S01]  /*a300*/  F2FP.F16.F32.PACK_AB R138, RZ, R138 ;  /* 0x0000008aff8a723e */ /* 0x000fe200000000ff */
[----:B------:R-:W-:Y:S01]  /*a310*/  FMUL R128, R128, R145 ;  /* 0x0000009180807220 */ /* 0x000fe20000400000 */
[----:B------:R-:W-:Y:S01]  /*a320*/  F2FP.F16.F32.PACK_AB R139, RZ, R139 ;  /* 0x0000008bff8b723e */ /* 0x000fe200000000ff */
[-C--:B------:R-:W-:Y:S01]  /*a330*/  FMUL R129, R129, R145.reuse ;  /* 0x0000009181817220 */ /* 0x080fe20000400000 */
[----:B------:R0:W-:Y:S01]  /*a340*/  @P0 STG.E.U16 desc[UR44][R6.64+0x2], R137 ;  /* 0x0000028906000986 */ /* 0x0001e2000c10152c */
[----:B------:R-:W-:Y:S01]  /*a350*/  ISETP.GT.AND P0, PT, R0, 0x9, PT ;  /* 0x000000090000780c */ /* 0x000fe20003f04270 */
[-C--:B------:R-:W-:Y:S01]  /*a360*/  FMUL R130, R130, R145.reuse ;  /* 0x0000009182827220 */ /* 0x080fe20000400000 */
[----:B------:R-:W-:Y:S01]  /*a370*/  F2FP.F16.F32.PACK_AB R140, RZ, R140 ;  /* 0x0000008cff8c723e */ /* 0x000fe200000000ff */
[----:B------:R-:W-:Y:S01]  /*a380*/  @P1 STG.E.U16 desc[UR44][R4.64], R138 ;  /* 0x0000008a04001986 */ /* 0x000fe2000c10152c */
[----:B------:R-:W-:Y:S01]  /*a390*/  ISETP.GT.AND P4, PT, R3, RZ, P0 ;  /* 0x000000ff0300720c */ /* 0x000fe20000784270 */
[----:B------:R-:W-:Y:S01]  /*a3a0*/  FMUL R131, R131, R145 ;  /* 0x0000009183837220 */ /* 0x000fe20000400000 */
[----:B------:R-:W-:Y:S01]  /*a3b0*/  ISETP.GT.AND P1, PT, R0, 0x10, PT ;  /* 0x000000100000780c */ /* 0x000fe20003f24270 */
[----:B------:R-:W-:Y:S01]  /*a3c0*/  @P3 STG.E.U16 desc[UR44][R4.64+0x2], R139 ;  /* 0x0000028b04003986 */ /* 0x000fe2000c10152c */
[----:B------:R-:W-:Y:S01]  /*a3d0*/  F2FP.F16.F32.PACK_AB R141, RZ, R141 ;  /* 0x0000008dff8d723e */ /* 0x000fe200000000ff */
[-C--:B------:R-:W-:Y:S01]  /*a3e0*/  FMUL R132, R132, R145.reuse ;  /* 0x0000009184847220 */ /* 0x080fe20000400000 */
[C---:B------:R-:W-:Y:S01]  /*a3f0*/  ISETP.GT.AND P2, PT, R3.reuse, 0x8, P2 ;  /* 0x000000080300780c */ /* 0x040fe20001744270 */
[--C-:B0-----:R-:W-:Y:S01]  /*a400*/  @P5 IMAD.MOV.U32 R6, RZ, RZ, R8.reuse ;  /* 0x000000ffff065224 */ /* 0x101fe200078e0008 */
[----:B------:R-:W-:Y:S01]  /*a410*/  ISETP.GT.AND P3, PT, R3, 0x8, P0 ;  /* 0x000000080300780c */ /* 0x000fe20000764270 */
[--C-:B------:R-:W-:Y:S01]  /*a420*/  @P5 IMAD.MOV.U32 R7, RZ, RZ, R9.reuse ;  /* 0x000000ffff075224 */ /* 0x100fe200078e0009 */
[----:B------:R-:W-:Y:S01]  /*a430*/  ISETP.GT.AND P0, PT, R0, 0x11, PT ;  /* 0x000000110000780c */ /* 0x000fe20003f04270 */
[-C--:B------:R-:W-:Y:S01]  /*a440*/  FMUL R133, R133, R145.reuse ;  /* 0x0000009185857220 */ /* 0x080fe20000400000 */
[----:B------:R-:W-:Y:S01]  /*a450*/  F2FP.F16.F32.PACK_AB R142, RZ, R142 ;  /* 0x0000008eff8e723e */ /* 0x000fe200000000ff */
[-C--:B------:R-:W-:Y:S01]  /*a460*/  FMUL R134, R134, R145.reuse ;  /* 0x0000009186867220 */ /* 0x080fe20000400000 */
[----:B------:R0:W-:Y:S01]  /*a470*/  @P5 STG.E.U16 desc[UR44][R6.64+0x10], R140 ;  /* 0x0000108c06005986 */ /* 0x0001e2000c10152c */
[----:B------:R-:W-:Y:S01]  /*a480*/  ISETP.GT.AND P5, PT, R3, RZ, P1 ;  /* 0x000000ff0300720c */ /* 0x000fe20000fa4270 */
[----:B------:R-:W-:Y:S01]  /*a490*/  FMUL R135, R135, R145 ;  /* 0x0000009187877220 */ /* 0x000fe20000400000 */
[----:B------:R-:W-:Y:S01]  /*a4a0*/  F2FP.F16.F32.PACK_AB R143, RZ, R143 ;  /* 0x0000008fff8f723e */ /* 0x000fe200000000ff */
[-C--:B------:R-:W-:Y:S01]  /*a4b0*/  FMUL R120, R120, R145.reuse ;  /* 0x0000009178787220 */ /* 0x080fe20000400000 */
[----:B------:R-:W-:Y:S01]  /*a4c0*/  F2FP.F16.F32.PACK_AB R128, RZ, R128 ;  /* 0x00000080ff80723e */ /* 0x000fe200000000ff */
[----:B------:R-:W-:Y:S01]  /*a4d0*/  FMUL R121, R121, R145 ;  /* 0x0000009179797220 */ /* 0x000fe20000400000 */
[----:B------:R-:W-:Y:S01]  /*a4e0*/  F2FP.F16.F32.PACK_AB R129, RZ, R129 ;  /* 0x00000081ff81723e */ /* 0x000fe200000000ff */
[-C--:B------:R-:W-:Y:S01]  /*a4f0*/  FMUL R122, R122, R145.reuse ;  /* 0x000000917a7a7220 */ /* 0x080fe20000400000 */
[----:B------:R-:W-:Y:S01]  /*a500*/  ISETP.GT.AND P1, PT, R3, 0x8, P1 ;  /* 0x000000080300780c */ /* 0x000fe20000f24270 */
[----:B------:R-:W-:Y:S01]  /*a510*/  FMUL R123, R123, R145 ;  /* 0x000000917b7b7220 */ /* 0x000fe20000400000 */
[----:B------:R-:W-:Y:S01]  /*a520*/  F2FP.F16.F32.PACK_AB R130, RZ, R130 ;  /* 0x00000082ff82723e */ /* 0x000fe200000000ff */
[--C-:B0-----:R-:W-:Y:S01]  /*a530*/  @P4 IMAD.MOV.U32 R6, RZ, RZ, R8.reuse ;  /* 0x000000ffff064224 */ /* 0x101fe200078e0008 */
[----:B------:R-:W-:Y:S01]  /*a540*/  F2FP.F16.F32.PACK_AB R131, RZ, R131 ;  /* 0x00000083ff83723e */ /* 0x000fe200000000ff */
[--C-:B------:R-:W-:Y:S01]  /*a550*/  @P4 IMAD.MOV.U32 R7, RZ, RZ, R9.reuse ;  /* 0x000000ffff074224 */ /* 0x100fe200078e0009 */
[----:B------:R-:W-:Y:S01]  /*a560*/  F2FP.F16.F32.PACK_AB R132, RZ, R132 ;  /* 0x00000084ff84723e */ /* 0x000fe200000000ff */
[----:B------:R-:W-:Y:S01]  /*a570*/  FMUL R124, R124, R145 ;  /* 0x000000917c7c7220 */ /* 0x000fe20000400000 */
[----:B------:R-:W-:Y:S01]  /*a580*/  F2FP.F16.F32.PACK_AB R133, RZ, R133 ;  /* 0x00000085ff85723e */ /* 0x000fe200000000ff */
[-C--:B------:R-:W-:Y:S01]  /*a590*/  FMUL R125, R125, R145.reuse ;  /* 0x000000917d7d7220 */ /* 0x080fe20000400000 */
[----:B------:R0:W-:Y:S01]  /*a5a0*/  @P4 STG.E.U16 desc[UR44][R6.64+0x12], R141 ;  /* 0x0000128d06004986 */ /* 0x0001e2000c10152c */
[----:B------:R-:W-:Y:S01]  /*a5b0*/  ISETP.GT.AND P4, PT, R3, RZ, P0 ;  /* 0x000000ff0300720c */ /* 0x000fe20000784270 */
[-C--:B------:R-:W-:Y:S01]  /*a5c0*/  FMUL R126, R126, R145.reuse ;  /* 0x000000917e7e7220 */ /* 0x080fe20000400000 */
[----:B------:R-:W-:Y:S01]  /*a5d0*/  F2FP.F16.F32.PACK_AB R134, RZ, R134 ;  /* 0x00000086ff86723e */ /* 0x000fe200000000ff */
[----:B------:R-:W-:Y:S01]  /*a5e0*/  @P2 STG.E.U16 desc[UR44][R4.64+0x10], R142 ;  /* 0x0000108e04002986 */ /* 0x000fe2000c10152c */
[----:B------:R-:W-:Y:S01]  /*a5f0*/  ISETP.GT.AND P2, PT, R0, 0x18, PT ;  /* 0x000000180000780c */ /* 0x000fe20003f44270 */
[----:B------:R-:W-:Y:S01]  /*a600*/  FMUL R127, R127, R145 ;  /* 0x000000917f7f7220 */ /* 0x000fe20000400000 */
[----:B------:R-:W-:Y:S01]  /*a610*/  F2FP.F16.F32.PACK_AB R135, RZ, R135 ;  /* 0x00000087ff87723e */ /* 0x000fe200000000ff */
[----:B------:R-:W-:Y:S01]  /*a620*/  @P3 STG.E.U16 desc[UR44][R4.64+0x12], R143 ;  /* 0x0000128f04003986 */ /* 0x000fe2000c10152c */
[----:B------:R-:W-:Y:S01]  /*a630*/  ISETP.GT.AND P3, PT, R3, 0x8, P0 ;  /* 0x000000080300780c */ /* 0x000fe20000764270 */
[----:B------:R-:W-:Y:S01]  /*a640*/  FMUL R112, R112, R145 ;  /* 0x0000009170707220 */ /* 0x000fe20000400000 */
[----:B------:R-:W-:Y:S01]  /*a650*/  ISETP.GT.AND P0, PT, R0, 0x19, PT ;  /* 0x000000190000780c */ /* 0x000fe20003f04270 */
[--C-:B0-----:R-:W-:Y:S01]  /*a660*/  @P5 IMAD.MOV.U32 R6, RZ, RZ, R8.reuse ;  /* 0x000000ffff065224 */ /* 0x101fe200078e0008 */
[----:B------:R-:W-:Y:S01]  /*a670*/  F2FP.F16.F32.PACK_AB R120, RZ, R120 ;  /* 0x00000078ff78723e */ /* 0x000fe200000000ff */
[--C-:B------:R-:W-:Y:S01]  /*a680*/  @P5 IMAD.MOV.U32 R7, RZ, RZ, R9.reuse ;  /* 0x000000ffff075224 */ /* 0x100fe200078e0009 */
[----:B------:R-:W-:Y:S01]  /*a690*/  F2FP.F16.F32.PACK_AB R121, RZ, R121 ;  /* 0x00000079ff79723e */ /* 0x000fe200000000ff */
        /* <DEDUP_REMOVED lines=12> */
[----:B------:R-:W-:Y:S01]  /*a760*/  F2FP.F16.F32.PACK_AB R126, RZ, R126 ;  /* 0x0000007eff7e723e */ /* 0x000fe200000000ff */
[----:B------:R-:W-:Y:S01]  /*a770*/  FMUL R119, R119, R145 ;  /* 0x0000009177777220 */ /* 0x000fe20000400000 */
[----:B------:R-:W-:Y:S01]  /*a780*/  F2FP.F16.F32.PACK_AB R127, RZ, R127 ;  /* 0x0000007fff7f723e */ /* 0x000fe200000000ff */
        /* <DEDUP_REMOVED lines=8> */
[C---:B------:R-:W-:Y:S01]  /*a810*/  ISETP.GT.AND P4, PT, R3.reuse, RZ, P0 ;  /* 0x000000ff0300720c */ /* 0x040fe20000784270 */
[----:B------:R-:W-:Y:S01]  /*a820*/  FMUL R106, R106, R145 ;  /* 0x000000916a6a7220 */ /* 0x000fe20000400000 */
[----:B------:R-:W-:Y:S01]  /*a830*/  F2FP.F16.F32.PACK_AB R115, RZ, R115 ;  /* 0x00000073ff73723e */ /* 0x000fe200000000ff */
[----:B------:R-:W-:Y:S01]  /*a840*/  @P1 STG.E.U16 desc[UR44][R4.64+0x20], R130 ;  /* 0x0000208204001986 */ /* 0x000fe2000c10152c */
[----:B------:R-:W-:Y:S01]  /*a850*/  ISETP.GT.AND P1, PT, R3, 0x8, P2 ;  /* 0x000000080300780c */ /* 0x000fe20001724270 */
[-C--:B------:R-:W-:Y:S01]  /*a860*/  FMUL R107, R107, R145.reuse ;  /* 0x000000916b6b7220 */ /* 0x080fe20000400000 */
[----:B------:R-:W-:Y:S01]  /*a870*/  ISETP.GT.AND P2, PT, R0, 0x20, PT ;  /* 0x000000200000780c */ /* 0x000fe20003f44270 */
        /* <DEDUP_REMOVED lines=251> */
[----:B0-----:R-:W-:Y:S01]  /*b830*/  @P4 IMAD.MOV.U32 R6, RZ, RZ, R8 ;  /* 0x000000ffff064224 */ /* 0x001fe200078e0008 */
[----:B------:R-:W-:Y:S01]  /*b840*/  F2FP.F16.F32.PACK_AB R36, RZ, R36 ;  /* 0x00000024ff24723e */ /* 0x000fe200000000ff */
[----:B------:R-:W-:Y:S01]  /*b850*/  @P4 IMAD.MOV.U32 R7, RZ, RZ, R9 ;  /* 0x000000ffff074224 */ /* 0x000fe200078e0009 */
        /* <DEDUP_REMOVED lines=10> */
[----:B------:R-:W-:Y:S01]  /*b900*/  FMUL R31, R31, R145 ;  /* 0x000000911f1f7220 */ /* 0x000fe20000400000 */
[----:B------:R-:W-:Y:S01]  /*b910*/  ISETP.GT.AND P2, PT, R0, 0x58, PT ;  /* 0x000000580000780c */ /* 0x000fe20003f44270 */
[----:B------:R-:W-:Y:S01]  /*b920*/  @P3 STG.E.U16 desc[UR44][R4.64+0x92], R111 ;  /* 0x0000926f04003986 */ /* 0x000fe2000c10152c */
[----:B------:R-:W-:-:S02]  /*b930*/  ISETP.GT.AND P3, PT, R3, 0x8, P0 ;  /* 0x000000080300780c */ /* 0x000fc40000764270 */
[----:B------:R-:W-:Y:S01]  /*b940*/  ISETP.GT.AND P0, PT, R0, 0x59, PT ;  /* 0x000000590000780c */ /* 0x000fe20003f04270 */
[----:B0-----:R-:W-:Y:S01]  /*b950*/  @P5 IMAD.MOV.U32 R6, RZ, RZ, R8 ;  /* 0x000000ffff065224 */ /* 0x001fe200078e0008 */
[----:B------:R-:W-:Y:S01]  /*b960*/  F2FP.F16.F32.PACK_AB R24, RZ, R24 ;  /* 0x00000018ff18723e */ /* 0x000fe200000000ff */
[----:B------:R-:W-:Y:S01]  /*b970*/  @P5 IMAD.MOV.U32 R7, RZ, RZ, R9 ;  /* 0x000000ffff075224 */ /* 0x000fe200078e0009 */
[----:B------:R-:W-:Y:S02]  /*b980*/  F2FP.F16.F32.PACK_AB R25, RZ, R25 ;  /* 0x00000019ff19723e */ /* 0x000fe400000000ff */
[----:B------:R-:W-:Y:S02]  /*b990*/  F2FP.F16.F32.PACK_AB R26, RZ, R26 ;  /* 0x0000001aff1a723e */ /* 0x000fe400000000ff */
[----:B------:R0:W-:Y:S01]  /*b9a0*/  @P5 STG.E.U16 desc[UR44][R6.64+0xa0], R96 ;  /* 0x0000a06006005986 */ /* 0x0001e2000c10152c */
[----:B------:R-:W-:Y:S02]  /*b9b0*/  ISETP.GT.AND P5, PT, R3, RZ, P2 ;  /* 0x000000ff0300720c */ /* 0x000fe400017a4270 */
[----:B------:R-:W-:-:S02]  /*b9c0*/  F2FP.F16.F32.PACK_AB R27, RZ, R27 ;  /* 0x0000001bff1b723e */ /* 0x000fc400000000ff */
[----:B------:R-:W-:Y:S02]  /*b9d0*/  F2FP.F16.F32.PACK_AB R28, RZ, R28 ;  /* 0x0000001cff1c723e */ /* 0x000fe400000000ff */
[----:B------:R-:W-:Y:S02]  /*b9e0*/  F2FP.F16.F32.PACK_AB R29, RZ, R29 ;  /* 0x0000001dff1d723e */ /* 0x000fe400000000ff */
[----:B------:R-:W-:Y:S02]  /*b9f0*/  F2FP.F16.F32.PACK_AB R30, RZ, R30 ;  /* 0x0000001eff1e723e */ /* 0x000fe400000000ff */
[----:B------:R-:W-:Y:S01]  /*ba00*/  F2FP.F16.F32.PACK_AB R31, RZ, R31 ;  /* 0x0000001fff1f723e */ /* 0x000fe200000000ff */
[----:B0-----:R-:W-:Y:S02]  /*ba10*/  @P4 IMAD.MOV.U32 R6, RZ, RZ, R8 ;  /* 0x000000ffff064224 */ /* 0x001fe400078e0008 */
[----:B------:R-:W-:-:S05]  /*ba20*/  @P4 IMAD.MOV.U32 R7, RZ, RZ, R9 ;  /* 0x000000ffff074224 */ /* 0x000fca00078e0009 */
[----:B------:R0:W-:Y:S01]  /*ba30*/  @P4 STG.E.U16 desc[UR44][R6.64+0xa2], R97 ;  /* 0x0000a26106004986 */ /* 0x0001e2000c10152c */
[----:B------:R-:W-:-:S03]  /*ba40*/  ISETP.GT.AND P4, PT, R3, RZ, P0 ;  /* 0x000000ff0300720c */ /* 0x000fc60000784270 */
[----:B------:R-:W-:Y:S01]  /*ba50*/  @P1 STG.E.U16 desc[UR44][R4.64+0xa0], R98 ;  /* 0x0000a06204001986 */ /* 0x000fe2000c10152c */
[C---:B------:R-:W-:Y:S02]  /*ba60*/  ISETP.GT.AND P1, PT, R3.reuse, 0x8, P2 ;  /* 0x000000080300780c */ /* 0x040fe40001724270 */
[C---:B------:R-:W-:Y:S01]  /*ba70*/  ISETP.GT.AND P2, PT, R0.reuse, 0x60, PT ;  /* 0x000000600000780c */ /* 0x040fe20003f44270 */
[----:B------:R-:W-:Y:S01]  /*ba80*/  @P3 STG.E.U16 desc[UR44][R4.64+0xa2], R99 ;  /* 0x0000a26304003986 */ /* 0x000fe2000c10152c */
[----:B------:R-:W-:Y:S02]  /*ba90*/  ISETP.GT.AND P3, PT, R3, 0x8, P0 ;  /* 0x000000080300780c */ /* 0x000fe40000764270 */
[----:B------:R-:W-:Y:S01]  /*baa0*/  ISETP.GT.AND P0, PT, R0, 0x61, PT ;  /* 0x000000610000780c */ /* 0x000fe20003f04270 */
[----:B0-----:R-:W-:Y:S02]  /*bab0*/  @P5 IMAD.MOV.U32 R6, RZ, RZ, R8 ;  /* 0x000000ffff065224 */ /* 0x001fe400078e0008 */
[----:B------:R-:W-:-:S05]  /*bac0*/  @P5 IMAD.MOV.U32 R7, RZ, RZ, R9 ;  /* 0x000000ffff075224 */ /* 0x000fca00078e0009 */
[----:B------:R0:W-:Y:S01]  /*bad0*/  @P5 STG.E.U16 desc[UR44][R6.64+0xb0], R100 ;  /* 0x0000b06406005986 */ /* 0x0001e2000c10152c */
[----:B------:R-:W-:Y:S01]  /*bae0*/  ISETP.GT.AND P5, PT, R3, RZ, P2 ;  /* 0x000000ff0300720c */ /* 0x000fe200017a4270 */
        /* <DEDUP_REMOVED lines=181> */
[C---:B------:R-:W-:Y:S02]  /*c640*/  ISETP.GT.AND P5, PT, R3.reuse, RZ, P2 ;  /* 0x000000ff0300720c */ /* 0x040fe400017a4270 */
[----:B------:R-:W-:Y:S01]  /*c650*/  ISETP.GT.AND P2, PT, R3, 0x8, P2 ;  /* 0x000000080300780c */ /* 0x000fe20001744270 */
[----:B0-----:R-:W-:Y:S02]  /*c660*/  @P4 IMAD.MOV.U32 R6, RZ, RZ, R8 ;  /* 0x000000ffff064224 */ /* 0x001fe400078e0008 */
[----:B------:R-:W-:-:S05]  /*c670*/  @P4 IMAD.MOV.U32 R7, RZ, RZ, R9 ;  /* 0x000000ffff074224 */ /* 0x000fca00078e0009 */
[----:B------:R0:W-:Y:S01]  /*c680*/  @P4 STG.E.U16 desc[UR44][R6.64+0x182], R41 ;  /* 0x0001822906004986 */ /* 0x0001e2000c10152c */
[C---:B------:R-:W-:Y:S02]  /*c690*/  ISETP.GT.AND P4, PT, R3.reuse, RZ, P0 ;  /* 0x000000ff0300720c */ /* 0x040fe40000784270 */
[----:B------:R-:W-:Y:S01]  /*c6a0*/  ISETP.GT.AND P0, PT, R3, 0x8, P0 ;  /* 0x000000080300780c */ /* 0x000fe20000704270 */
[----:B------:R-:W-:Y:S01]  /*c6b0*/  @P1 STG.E.U16 desc[UR44][R4.64+0x180], R42 ;  /* 0x0001802a04001986 */ /* 0x000fe2000c10152c */
[----:B------:R-:W-:-:S03]  /*c6c0*/  ISETP.GT.AND P1, PT, R0, 0xd1, PT ;  /* 0x000000d10000780c */ /* 0x000fc60003f24270 */
[----:B------:R-:W-:Y:S01]  /*c6d0*/  @P3 STG.E.U16 desc[UR44][R4.64+0x182], R43 ;  /* 0x0001822b04003986 */ /* 0x000fe2000c10152c */
        /* <DEDUP_REMOVED lines=9> */
[----:B------:R-:W-:Y:S04]  /*c770*/  @P2 STG.E.U16 desc[UR44][R4.64+0x190], R46 ;  /* 0x0001902e04002986 */ /* 0x000fe8000c10152c */
[----:B------:R-:W-:Y:S01]  /*c780*/  @P0 STG.E.U16 desc[UR44][R4.64+0x192], R47 ;  /* 0x0001922f04000986 */ /* 0x000fe2000c10152c */
[----:B------:R-:W-:Y:S01]  /*c790*/  ISETP.GT.AND P0, PT, R3, 0x8, P3 ;  /* 0x000000080300780c */ /* 0x000fe20001f04270 */
[----:B0-----:R-:W-:Y:S02]  /*c7a0*/  @P5 IMAD.MOV.U32 R6, RZ, RZ, R8 ;  /* 0x000000ffff065224 */ /* 0x001fe400078e0008 */
[----:B------:R-:W-:-:S05]  /*c7b0*/  @P5 IMAD.MOV.U32 R7, RZ, RZ, R9 ;  /* 0x000000ffff075224 */ /* 0x000fca00078e0009 */
[----:B------:R0:W-:Y:S01]  /*c7c0*/  @P5 STG.E.U16 desc[UR44][R6.64+0x1a0], R32 ;  /* 0x0001a02006005986 */ /* 0x0001e2000c10152c */
[----:B------:R-:W-:Y:S02]  /*c7d0*/  ISETP.GT.AND P5, PT, R3, 0x8, P1 ;  /* 0x000000080300780c */ /* 0x000fe40000fa4270 */
[----:B------:R-:W-:-:S04]  /*c7e0*/  ISETP.GT.AND P1, PT, R0, 0xd9, PT ;  /* 0x000000d90000780c */ /* 0x000fc80003f24270 */
[----:B------:R-:W-:Y:S01]  /*c7f0*/  ISETP.GT.AND P3, PT, R3, RZ, P1 ;  /* 0x000000ff0300720c */ /* 0x000fe20000f64270 */
[----:B0-----:R-:W-:Y:S02]  /*c800*/  @P4 IMAD.MOV.U32 R6, RZ, RZ, R8 ;  /* 0x000000ffff064224 */ /* 0x001fe400078e0008 */
[----:B------:R-:W-:-:S05]  /*c810*/  @P4 IMAD.MOV.U32 R7, RZ, RZ, R9 ;  /* 0x000000ffff074224 */ /* 0x000fca00078e0009 */
[----:B------:R0:W-:Y:S01]  /*c820*/  @P4 STG.E.U16 desc[UR44][R6.64+0x1a2], R33 ;  /* 0x0001a22106004986 */ /* 0x0001e2000c10152c */
[----:B------:R-:W-:-:S03]  /*c830*/  ISETP.GT.AND P4, PT, R0, 0xd8, PT ;  /* 0x000000d80000780c */ /* 0x000fc60003f84270 */
[----:B------:R-:W-:Y:S01]  /*c840*/  @P0 STG.E.U16 desc[UR44][R4.64+0x1a0], R34 ;  /* 0x0001a02204000986 */ /* 0x000fe2000c10152c */
[C---:B------:R-:W-:Y:S02]  /*c850*/  ISETP.GT.AND P2, PT, R3.reuse, RZ, P4 ;  /* 0x000000ff0300720c */ /* 0x040fe40002744270 */
[C---:B------:R-:W-:Y:S01]  /*c860*/  ISETP.GT.AND P4, PT, R3.reuse, 0x8, P4 ;  /* 0x000000080300780c */ /* 0x040fe20002784270 */
[----:B------:R-:W-:Y:S01]  /*c870*/  @P5 STG.E.U16 desc[UR44][R4.64+0x1a2], R35 ;  /* 0x0001a22304005986 */ /* 0x000fe2000c10152c */
[----:B------:R-:W-:Y:S02]  /*c880*/  ISETP.GT.AND P5, PT, R3, 0x8, P1 ;  /* 0x000000080300780c */ /* 0x000fe40000fa4270 */
[C---:B------:R-:W-:Y:S02]  /*c890*/  ISETP.GT.AND P0, PT, R0.reuse, 0xe1, PT ;  /* 0x000000e10000780c */ /* 0x040fe40003f04270 */
[----:B------:R-:W-:-:S05]  /*c8a0*/  ISETP.GT.AND P1, PT, R0, 0xe9, PT ;  /* 0x000000e90000780c */ /* 0x000fca0003f24270 */
[----:B0-----:R-:W-:Y:S02]  /*c8b0*/  @P2 IMAD.MOV.U32 R6, RZ, RZ, R8 ;  /* 0x000000ffff062224 */ /* 0x001fe400078e0008 */
[----:B------:R-:W-:-:S05]  /*c8c0*/  @P2 IMAD.MOV.U32 R7, RZ, RZ, R9 ;  /* 0x000000ffff072224 */ /* 0x000fca00078e0009 */
[----:B------:R0:W-:Y:S01]  /*c8d0*/  @P2 STG.E.U16 desc[UR44][R6.64+0x1b0], R36 ;  /* 0x0001b02406002986 */ /* 0x0001e2000c10152c */
[----:B------:R-:W-:Y:S01]  /*c8e0*/  ISETP.GT.AND P2, PT, R0, 0xe8, PT ;  /* 0x000000e80000780c */ /* 0x000fe20003f44270 */
        /* <DEDUP_REMOVED lines=8> */
[C---:B------:R-:W-:Y:S02]  /*c970*/  ISETP.GT.AND P5, PT, R3.reuse, RZ, P0 ;  /* 0x000000ff0300720c */ /* 0x040fe400007a4270 */
[----:B------:R-:W-:-:S07]  /*c980*/  ISETP.GT.AND P0, PT, R3, 0x8, P0 ;  /* 0x000000080300780c */ /* 0x000fce0000704270 */
[----:B0-----:R-:W-:Y:S02]  /*c990*/  @P4 IMAD.MOV.U32 R6, RZ, RZ, R8 ;  /* 0x000000ffff064224 */ /* 0x001fe400078e0008 */
[----:B------:R-:W-:Y:S02]  /*c9a0*/  @P4 IMAD.MOV.U32 R7, RZ, RZ, R9 ;  /* 0x000000ffff074224 */ /* 0x000fe400078e0009 */
[----:B------:R-:W-:-:S03]  /*c9b0*/  @P3 IMAD.MOV.U32 R2, RZ, RZ, R4 ;  /* 0x000000ffff023224 */ /* 0x000fc600078e0004 */
[----:B------:R0:W-:Y:S01]  /*c9c0*/  @P4 STG.E.U16 desc[UR44][R6.64+0x1c0], R24 ;  /* 0x0001c01806004986 */ /* 0x0001e2000c10152c */
[C---:B------:R-:W-:Y:S02]  /*c9d0*/  ISETP.GT.AND P4, PT, R3.reuse, RZ, P1 ;  /* 0x000000ff0300720c */ /* 0x040fe40000f84270 */
[----:B------:R-:W-:Y:S01]  /*c9e0*/  ISETP.GT.AND P1, PT, R3, 0x8, P1 ;  /* 0x000000080300780c */ /* 0x000fe20000f24270 */
[----:B0-----:R-:W-:Y:S02]  /*c9f0*/  @P5 IMAD.MOV.U32 R6, RZ, RZ, R8 ;  /* 0x000000ffff065224 */ /* 0x001fe400078e0008 */
[----:B------:R-:W-:-:S05]  /*ca00*/  @P5 IMAD.MOV.U32 R7, RZ, RZ, R9 ;  /* 0x000000ffff075224 */ /* 0x000fca00078e0009 */
[----:B------:R-:W-:Y:S01]  /*ca10*/  @P5 STG.E.U16 desc[UR44][R6.64+0x1c2], R25 ;  /* 0x0001c21906005986 */ /* 0x000fe2000c10152c */
[C---:B------:R-:W-:Y:S02]  /*ca20*/  ISETP.GT.AND P5, PT, R3.reuse, RZ, P2 ;  /* 0x000000ff0300720c */ /* 0x040fe400017a4270 */
[----:B------:R-:W-:Y:S01]  /*ca30*/  ISETP.GT.AND P2, PT, R3, 0x8, P2 ;  /* 0x000000080300780c */ /* 0x000fe20001744270 */
[----:B------:R-:W-:-:S05]  /*ca40*/  @P3 IMAD.MOV.U32 R3, RZ, RZ, R5 ;  /* 0x000000ffff033224 */ /* 0x000fca00078e0005 */
[----:B------:R0:W-:Y:S02]  /*ca50*/  @P3 STG.E.U16 desc[UR44][R2.64+0x1c0], R26 ;  /* 0x0001c01a02003986 */ /* 0x0001e4000c10152c */
[----:B0-----:R-:W-:Y:S02]  /*ca60*/  @P0 IMAD.MOV.U32 R2, RZ, RZ, R4 ;  /* 0x000000ffff020224 */ /* 0x001fe400078e0004 */
[----:B------:R-:W-:-:S05]  /*ca70*/  @P0 IMAD.MOV.U32 R3, RZ, RZ, R5 ;  /* 0x000000ffff030224 */ /* 0x000fca00078e0005 */
[----:B------:R0:W-:Y:S02]  /*ca80*/  @P0 STG.E.U16 desc[UR44][R2.64+0x1c2], R27 ;  /* 0x0001c21b02000986 */ /* 0x0001e4000c10152c */
[----:B0-----:R-:W-:Y:S02]  /*ca90*/  @P5 IMAD.MOV.U32 R2, RZ, RZ, R8 ;  /* 0x000000ffff025224 */ /* 0x001fe400078e0008 */
[----:B------:R-:W-:-:S05]  /*caa0*/  @P5 IMAD.MOV.U32 R3, RZ, RZ, R9 ;  /* 0x000000ffff035224 */ /* 0x000fca00078e0009 */
[----:B------:R0:W-:Y:S04]  /*cab0*/  @P5 STG.E.U16 desc[UR44][R2.64+0x1d0], R28 ;  /* 0x0001d01c02005986 */ /* 0x0001e8000c10152c */
[----:B------:R1:W-:Y:S01]  /*cac0*/  @P4 STG.E.U16 desc[UR44][R8.64+0x1d2], R29 ;  /* 0x0001d21d08004986 */ /* 0x0003e2000c10152c */
[----:B0-----:R-:W-:Y:S02]  /*cad0*/  @P2 IMAD.MOV.U32 R2, RZ, RZ, R4 ;  /* 0x000000ffff022224 */ /* 0x001fe400078e0004 */
[----:B------:R-:W-:-:S05]  /*cae0*/  @P2 IMAD.MOV.U32 R3, RZ, RZ, R5 ;  /* 0x000000ffff032224 */ /* 0x000fca00078e0005 */
[----:B------:R1:W-:Y:S04]  /*caf0*/  @P2 STG.E.U16 desc[UR44][R2.64+0x1d0], R30 ;  /* 0x0001d01e02002986 */ /* 0x0003e8000c10152c */
[----:B------:R1:W-:Y:S02]  /*cb00*/  @P1 STG.E.U16 desc[UR44][R4.64+0x1d2], R31 ;  /* 0x0001d21f04001986 */ /* 0x0003e4000c10152c */
.L_x_274:
[----:B------:R-:W-:Y:S05]  /*cb10*/  BSYNC B0 ;  /* 0x0000000000007941 */ /* 0x000fea0003800000 */
.L_x_36:
[----:B-1----:R-:W2:Y:S01]  /*cb20*/  LDL.64 R2, [R1] ;  /* 0x0000000001027983 */ /* 0x002ea20000100a00 */
[----:B------:R-:W-:Y:S01]  /*cb30*/  ULDC.64 UR4, c[0x0][0x650] ;  /* 0x0001940000047ab9 */ /* 0x000fe20000000a00 */
[----:B------:R1:W-:Y:S01]  /*cb40*/  SYNCS.ARRIVE.TRANS64.A1T0 RZ, [R154+UR42], RZ ;  /* 0x000000ff9aff79a7 */ /* 0x0003e2000810002a */
[----:B0-----:R-:W-:Y:S01]  /*cb50*/  PRMT R0, RZ, 0x7610, R0 ;  /* 0x00007610ff007816 */ /* 0x001fe20000000000 */
[----:B------:R-:W-:Y:S02]  /*cb60*/  IMAD.MOV.U32 R19, RZ, RZ, -0x1 ;  /* 0xffffffffff137424 */ /* 0x000fe400078e00ff */
[----:B-----5:R-:W-:Y:S01]  /*cb70*/  IMAD.MOV.U32 R22, RZ, RZ, -0x1 ;  /* 0xffffffffff167424 */ /* 0x020fe200078e00ff */
[----:B--2---:R-:W-:-:S04]  /*cb80*/  LEA R18, P0, R2, R18, 0x1 ;  /* 0x0000001202127211 */ /* 0x004fc800078008ff */
[----:B------:R-:W-:Y:S01]  /*cb90*/  LEA.HI.X R17, R2, R17, R23, 0x1, P0 ;  /* 0x0000001102117211 */ /* 0x000fe200000f0c17 */
[----:B------:R-:W-:Y:S01]  /*cba0*/  IMAD.MOV.U32 R2, RZ, RZ, -0x1 ;  /* 0xffffffffff027424 */ /* 0x000fe200078e00ff */
[----:B------:R-:W-:-:S04]  /*cbb0*/  ISETP.GE.U32.AND P0, PT, R18, UR4, PT ;  /* 0x0000000412007c0c */ /* 0x000fc8000bf06070 */
[----:B------:R-:W-:-:S13]  /*cbc0*/  ISETP.GE.U32.AND.EX P0, PT, R17, UR5, PT, P0 ;  /* 0x0000000511007c0c */ /* 0x000fda000bf06100 */
[----:B-1----:R-:W-:Y:S05]  /*cbd0*/  @P0 BRA `(.L_x_275) ;  /* 0x0000000400700947 */ /* 0x002fea0003800000 */
[----:B------:R-:W0:Y:S01]  /*cbe0*/  S2R R10, SR_CTAID.X ;  /* 0x00000000000a7919 */ /* 0x000e220000002500 */
[----:B------:R-:W1:Y:S01]  /*cbf0*/  LDC.64 R8, c[0x0][0x628] ;  /* 0x00018a00ff087b82 */ /* 0x000e620000000a00 */
[----:B------:R-:W-:Y:S01]  /*cc00*/  ULDC UR4, c[0x0][0x150] ;  /* 0x0000540000047ab9 */ /* 0x000fe20000000800 */
[----:B------:R-:W-:Y:S01]  /*cc10*/  IMAD.MOV.U32 R6, RZ, RZ, R18 ;  /* 0x000000ffff067224 */ /* 0x000fe200078e0012 */
[----:B------:R-:W2:Y:S01]  /*cc20*/  S2R R20, SR_CTAID.Y ;  /* 0x0000000000147919 */ /* 0x000ea20000002600 */
[----:B------:R-:W-:-:S04]  /*cc30*/  IMAD.MOV.U32 R7, RZ, RZ, R17 ;  /* 0x000000ffff077224 */ /* 0x000fc800078e0011 */
[----:B------:R-:W2:Y:S08]  /*cc40*/  LDC R15, c[0x0][0x144] ;  /* 0x00005100ff0f7b82 */ /* 0x000eb00000000800 */
[----:B------:R-:W2:Y:S08]  /*cc50*/  LDC R0, c[0x0][0x630] ;  /* 0x00018c00ff007b82 */ /* 0x000eb00000000800 */
[----:B------:R-:W2:Y:S01]  /*cc60*/  LDC.64 R12, c[0x0][0x620] ;  /* 0x00018800ff0c7b82 */ /* 0x000ea20000000a00 */
[----:B-1----:R-:W-:-:S04]  /*cc70*/  ISETP.NE.U32.AND P0, PT, R8, RZ, PT ;  /* 0x000000ff0800720c */ /* 0x002fc80003f05070 */
[----:B------:R-:W-:Y:S02]  /*cc80*/  ISETP.NE.AND.EX P0, PT, R9, RZ, PT, P0 ;  /* 0x000000ff0900720c */ /* 0x000fe40003f05300 */
[----:B0-----:R-:W-:-:S05]  /*cc90*/  I2FP.F32.U32 R2, R10 ;  /* 0x0000000a00027245 */ /* 0x001fca0000201000 */
[----:B------:R-:W-:-:S04]  /*cca0*/  FMUL R2, R2, UR4 ;  /* 0x0000000402027c20 */ /* 0x000fc80008400000 */
[----:B------:R0:W1:Y:S02]  /*ccb0*/  F2I.U32.TRUNC.NTZ R14, R2 ;  /* 0x00000002000e7305 */ /* 0x000064000020f000 */
[----:B------:R-:W-:Y:S05]  /*ccc0*/  @!P0 BRA `(.L_x_276) ;  /* 0x0000000000288947 */ /* 0x000fea0003800000 */
[----:B------:R-:W5:Y:S02]  /*ccd0*/  LDC R3, c[0x0][0x634] ;  /* 0x00018d00ff037b82 */ /* 0x000f640000000800 */
[----:B-----5:R-:W-:-:S05]  /*cce0*/  IADD3 R7, P0, R18, R3, RZ ;  /* 0x0000000312077210 */ /* 0x020fca0007f1e0ff */
[----:B------:R-:W-:-:S04]  /*ccf0*/  IMAD.X R11, RZ, RZ, R17, P0 ;  /* 0x000000ffff0b7224 */ /* 0x000fc800000e0611 */
[----:B0-----:R-:W-:-:S04]  /*cd00*/  IMAD.WIDE.U32 R2, R11, R8, RZ ;  /* 0x000000080b027225 */ /* 0x001fc800078e00ff */
[----:B---34-:R-:W-:-:S04]  /*cd10*/  IMAD.WIDE.U32 R4, P0, R7, R9, R2 ;  /* 0x0000000907047225 */ /* 0x018fc80007800002 */
[----:B------:R-:W-:-:S04]  /*cd20*/  IMAD.WIDE.U32 R2, R7, R8, RZ ;  /* 0x0000000807027225 */ /* 0x000fc800078e00ff */
[----:B------:R-:W-:Y:S01]  /*cd30*/  IMAD.X R7, RZ, RZ, RZ, P0 ;  /* 0x000000ffff077224 */ /* 0x000fe200000e06ff */
[----:B------:R-:W-:Y:S01]  /*cd40*/  IADD3 RZ, P0, R3, R4, RZ ;  /* 0x0000000403ff7210 */ /* 0x000fe20007f1e0ff */
[----:B------:R-:W-:-:S04]  /*cd50*/  IMAD.MOV.U32 R6, RZ, RZ, R5 ;  /* 0x000000ffff067224 */ /* 0x000fc800078e0005 */
[----:B------:R-:W-:-:S08]  /*cd60*/  IMAD.WIDE.U32.X R6, R11, R9, R6, P0 ;  /* 0x000000090b067225 */ /* 0x000fd000000e0406 */
.L_x_276:
[----:B------:R-:W5:Y:S01]  /*cd70*/  LDC.64 R26, c[0x0][0x640] ;  /* 0x00019000ff1a7b82 */ /* 0x000f620000000a00 */
[-C--:B--2---:R-:W-:Y:S01]  /*cd80*/  SHF.R.U64 R11, R6, R0.reuse, R7 ;  /* 0x00000000060b7219 */ /* 0x084fe20000001207 */
[----:B------:R-:W-:Y:S01]  /*cd90*/  IMAD.MOV.U32 R19, RZ, RZ, R17 ;  /* 0x000000ffff137224 */ /* 0x000fe200078e0011 */
[----:B------:R-:W-:Y:S01]  /*cda0*/  SHF.R.U32.HI R0, RZ, R0, R7 ;  /* 0x00000000ff007219 */ /* 0x000fe20000011607 */
[----:B-1----:R-:W-:Y:S01]  /*cdb0*/  IMAD.MOV R14, RZ, RZ, -R14 ;  /* 0x000000ffff0e7224 */ /* 0x002fe200078e0a0e */
[----:B---34-:R-:W-:Y:S01]  /*cdc0*/  IADD3 R5, P0, RZ, -R11, RZ ;  /* 0x8000000bff057210 */ /* 0x018fe20007f1e0ff */
[----:B------:R-:W-:Y:S01]  /*cdd0*/  ULDC UR4, c[0x0][0x154] ;  /* 0x0000550000047ab9 */ /* 0x000fe20000000800 */
[----:B------:R-:W-:Y:S01]  /*cde0*/  IMAD.MOV.U32 R7, RZ, RZ, 0x1 ;  /* 0x00000001ff077424 */ /* 0x000fe200078e00ff */
[----:B------:R-:W1:Y:S01]  /*cdf0*/  LDC R4, c[0x0][0x618] ;  /* 0x00018600ff047b82 */ /* 0x000e620000000800 */
[----:B------:R-:W-:Y:S02]  /*ce00*/  IMAD R22, R15, R14, R10 ;  /* 0x0000000e0f167224 */ /* 0x000fe400078e020a */
[----:B------:R-:W-:-:S04]  /*ce10*/  IMAD.X R3, RZ, RZ, ~R0, P0 ;  /* 0x000000ffff037224 */ /* 0x000fc800000e0e00 */
[-C--:B------:R-:W-:Y:S01]  /*ce20*/  IMAD R0, R3, R12.reuse, RZ ;  /* 0x0000000c03007224 */ /* 0x080fe200078e02ff */
[----:B------:R-:W2:Y:S01]  /*ce30*/  LDC R6, c[0x0][0x608] ;  /* 0x00018200ff067b82 */ /* 0x000ea20000000800 */
[----:B0-----:R-:W-:-:S04]  /*ce40*/  IMAD.WIDE.U32 R2, R5, R12, R18 ;  /* 0x0000000c05027225 */ /* 0x001fc800078e0012 */
[----:B------:R-:W-:Y:S01]  /*ce50*/  IMAD R5, R5, R13, R0 ;  /* 0x0000000d05057224 */ /* 0x000fe200078e0200 */
[----:B------:R-:W-:Y:S02]  /*ce60*/  I2FP.F32.U32 R0, R20 ;  /* 0x0000001400007245 */ /* 0x000fe40000201000 */
[----:B------:R-:W0:Y:S01]  /*ce70*/  LDC R24, c[0x0][0x658] ;  /* 0x00019600ff187b82 */ /* 0x000e220000000800 */
[----:B------:R-:W-:Y:S01]  /*ce80*/  IMAD.IADD R3, R3, 0x1, R5 ;  /* 0x0000000103037824 */ /* 0x000fe200078e0205 */
[----:B-----5:R-:W-:Y:S01]  /*ce90*/  ISETP.NE.U32.AND P0, PT, R26, RZ, PT ;  /* 0x000000ff1a00720c */ /* 0x020fe20003f05070 */
[----:B------:R-:W-:Y:S01]  /*cea0*/  FMUL R0, R0, UR4 ;  /* 0x0000000400007c20 */ /* 0x000fe20008400000 */
[----:B------:R-:W-:Y:S02]  /*ceb0*/  IMAD.MOV.U32 R5, RZ, RZ, -0x1 ;  /* 0xffffffffff057424 */ /* 0x000fe400078e00ff */
[----:B------:R-:W-:Y:S01]  /*cec0*/  ISETP.NE.AND.EX P0, PT, R27, RZ, PT, P0 ;  /* 0x000000ff1b00720c */ /* 0x000fe20003f05300 */
[----:B------:R3:W4:Y:S01]  /*ced0*/  F2I.U32.TRUNC.NTZ R12, R0 ;  /* 0x00000000000c7305 */ /* 0x000722000020f000 */
[----:B------:R-:W3:Y:S01]  /*cee0*/  LDC R15, c[0x0][0x148] ;  /* 0x00005200ff0f7b82 */ /* 0x000ee20000000800 */
[----:B-1----:R-:W-:-:S02]  /*cef0*/  SHF.R.U64 R10, R2, R4, R3 ;  /* 0x00000004020a7219 */ /* 0x002fc40000001203 */
[----:B------:R-:W-:-:S05]  /*cf00*/  SHF.R.U32.HI R3, RZ, R4, R3 ;  /* 0x00000004ff037219 */ /* 0x000fca0000011603 */
[----:B------:R-:W1:Y:S01]  /*cf10*/  LDC R14, c[0x0][0x600] ;  /* 0x00018000ff0e7b82 */ /* 0x000e620000000800 */
[-CC-:B--2---:R-:W-:Y:S02]  /*cf20*/  SHF.R.U64 R8, R10, R6.reuse, R3.reuse ;  /* 0x000000060a087219 */ /* 0x184fe40000001203 */
[----:B------:R-:W-:-:S05]  /*cf30*/  SHF.R.U32.HI R3, RZ, R6, R3 ;  /* 0x00000006ff037219 */ /* 0x000fca0000011603 */
[----:B------:R-:W2:Y:S01]  /*cf40*/  LDC R21, c[0x0][0x648] ;  /* 0x00019200ff157b82 */ /* 0x000ea20000000800 */
[-CC-:B0-----:R-:W-:Y:S02]  /*cf50*/  SHF.R.U64 R13, R8, R24.reuse, R3.reuse ;  /* 0x00000018080d7219 */ /* 0x181fe40000001203 */
[-C--:B------:R-:W-:Y:S02]  /*cf60*/  SHF.L.U32 R5, R5, R24.reuse, RZ ;  /* 0x0000001805057219 */ /* 0x080fe400000006ff */
[-C--:B------:R-:W-:Y:S01]  /*cf70*/  SHF.R.U32.HI R3, RZ, R24.reuse, R3 ;  /* 0x00000018ff037219 */ /* 0x080fe20000011603 */
[----:B------:R-:W-:Y:S01]  /*cf80*/  IMAD.MOV.U32 R2, RZ, RZ, R13 ;  /* 0x000000ffff027224 */ /* 0x000fe200078e000d */
[----:B------:R-:W-:Y:S01]  /*cf90*/  SHF.L.U32 R24, R7, R24, RZ ;  /* 0x0000001807187219 */ /* 0x000fe200000006ff */
[----:B------:R-:W0:Y:S01]  /*cfa0*/  LDC R25, c[0x0][0x638] ;  /* 0x00018e00ff197b82 */ /* 0x000e220000000800 */
[----:B------:R-:W-:-:S07]  /*cfb0*/  LOP3.LUT R19, RZ, R5, RZ, 0x33, !PT ;  /* 0x00000005ff137212 */ /* 0x000fce00078e33ff */
[----:B------:R-:W0:Y:S01]  /*cfc0*/  LDC R28, c[0x0][0x610] ;  /* 0x00018400ff1c7b82 */ /* 0x000e220000000800 */
[----:B----4-:R-:W-:Y:S05]  /*cfd0*/  @!P0 BRA `(.L_x_277) ;  /* 0x0000000000288947 */ /* 0x010fea0003800000 */
[----:B---3--:R-:W3:Y:S02]  /*cfe0*/  LDC R0, c[0x0][0x64c] ;  /* 0x00019300ff007b82 */ /* 0x008ee40000000800 */
[----:B---3--:R-:W-:-:S05]  /*cff0*/  IADD3 R7, P0, R13, R0, RZ ;  /* 0x000000000d077210 */ /* 0x008fca0007f1e0ff */
        /* <DEDUP_REMOVED lines=8> */
.L_x_277:
[----:B------:R-:W4:Y:S01]  /*d080*/  LDC R4, c[0x0][0x65c] ;  /* 0x00019700ff047b82 */ /* 0x000f220000000800 */
[----:B--23--:R-:W-:Y:S01]  /*d090*/  SHF.R.U64 R0, R2, R21, R3 ;  /* 0x0000001502007219 */ /* 0x00cfe20000001203 */
[----:B-1----:R-:W-:Y:S01]  /*d0a0*/  VIADD R3, R14, 0xffffffff ;  /* 0xffffffff0e037836 */ /* 0x002fe20000000000 */
[----:B------:R-:W-:Y:S01]  /*d0b0*/  LOP3.LUT R19, R8, R19, RZ, 0xc0, !PT ;  /* 0x0000001308137212 */ /* 0x000fe200078ec0ff */
[----:B------:R-:W-:Y:S02]  /*d0c0*/  IMAD.MOV R12, RZ, RZ, -R12 ;  /* 0x000000ffff0c7224 */ /* 0x000fe400078e0a0c */
[----:B------:R-:W-:Y:S01]  /*d0d0*/  IMAD.MOV R2, RZ, RZ, -R0 ;  /* 0x000000ffff027224 */ /* 0x000fe200078e0a00 */
[----:B------:R-:W-:Y:S01]  /*d0e0*/  LOP3.LUT R3, R10, R3, RZ, 0xc0, !PT ;  /* 0x000000030a037212 */ /* 0x000fe200078ec0ff */
[----:B------:R-:W-:Y:S02]  /*d0f0*/  IMAD R19, R24, R0, R19 ;  /* 0x0000000018137224 */ /* 0x000fe400078e0213 */
[----:B0-----:R-:W-:-:S04]  /*d100*/  IMAD R0, R2, R25, R13 ;  /* 0x0000001902007224 */ /* 0x001fc800078e020d */
[----:B------:R-:W-:Y:S01]  /*d110*/  IMAD R2, R0, R14, R3 ;  /* 0x0000000e00027224 */ /* 0x000fe200078e0203 */
[----:B----4-:R-:W-:Y:S01]  /*d120*/  ISETP.NE.AND P0, PT, R4, 0x1, PT ;  /* 0x000000010400780c */ /* 0x010fe20003f05270 */
[----:B------:R-:W-:-:S05]  /*d130*/  IMAD.MOV.U32 R4, RZ, RZ, 0x1 ;  /* 0x00000001ff047424 */ /* 0x000fca00078e00ff */
[----:B------:R-:W-:-:S07]  /*d140*/  PRMT R0, R4, 0x7610, R0 ;  /* 0x0000761004007816 */ /* 0x000fce0000000000 */
[----:B------:R-:W-:-:S04]  /*d150*/  @P0 IMAD R22, R15, R12, R20 ;  /* 0x0000000c0f160224 */ /* 0x000fc800078e0214 */
[----:B------:R-:W-:-:S05]  /*d160*/  IMAD R19, R19, R28, R22 ;  /* 0x0000001c13137224 */ /* 0x000fca00078e0216 */
[----:B------:R-:W-:Y:S02]  /*d170*/  SEL R22, R2, R19, !P0 ;  /* 0x0000001302167207 */ /* 0x000fe40004000000 */
[----:B------:R-:W-:Y:S01]  /*d180*/  SEL R19, R19, R2, !P0 ;  /* 0x0000000213137207 */ /* 0x000fe20004000000 */
[----:B------:R-:W-:-:S07]  /*d190*/  IMAD.MOV.U32 R2, RZ, RZ, R11 ;  /* 0x000000ffff027224 */ /* 0x000fce00078e000b */
.L_x_275:
[----:B------:R-:W-:Y:S02]  /*d1a0*/  LOP3.LUT P0, RZ, R0, 0xff, RZ, 0xc0, !PT ;  /* 0x000000ff00ff7812 */ /* 0x000fe4000780c0ff */
[----:B------:R-:W-:-:S11]  /*d1b0*/  LOP3.LUT R157, R157, 0x1, RZ, 0x3c, !PT ;  /* 0x000000019d9d7812 */ /* 0x000fd600078e3cff */
[----:B------:R-:W-:Y:S05]  /*d1c0*/  @P0 BRA `(.L_x_278) ;  /* 0xffffff4400380947 */ /* 0x000fea000383ffff */
[----:B------:R-:W-:Y:S05]  /*d1d0*/  EXIT ;  /* 0x000000000000794d */ /* 0x000fea0003800000 */
.L_x_17:
[----:B------:R-:W-:-:S08]  /*d1e0*/  ISETP.NE.AND P0, PT, R5, RZ, PT ;  /* 0x000000ff0500720c */ /* 0x000fd00003f05270 */
[----:B0-----:R-:W0:-:S00]  /*d1f0*/  USETMAXREG.DEALLOC.CTAPOOL 0x28 ;  /* 0x00000028000079c8 */ /* 0x001e0000080e0500 */
[----:B------:R-:W-:Y:S05]  /*d200*/  @P0 EXIT ;  /* 0x000000000000094d */ /* 0x000fea0003800000 */
[----:B0-----:R-:W-:Y:S01]  /*d210*/  LOP3.LUT P0, RZ, R8, 0xff, RZ, 0xc0, !PT ;  /* 0x000000ff08ff7812 */ /* 0x001fe2000780c0ff */
[----:B------:R-:W-:Y:S02]  /*d220*/  IMAD.MOV.U32 R0, RZ, RZ, 0x1 ;  /* 0x00000001ff007424 */ /* 0x000fe400078e00ff */
[----:B------:R-:W-:-:S10]  /*d230*/  IMAD.MOV.U32 R7, RZ, RZ, RZ ;  /* 0x000000ffff077224 */ /* 0x000fd400078e00ff */
[----:B------:R-:W-:Y:S05]  /*d240*/  @!P0 BRA `(.L_x_279) ;  /* 0x0000000c00348947 */ /* 0x000fea0003800000 */
[----:B------:R-:W0:Y:S01]  /*d250*/  S2R R9, SR_CgaCtaId ;  /* 0x0000000000097919 */ /* 0x000e220000008800 */
[----:B------:R-:W-:Y:S01]  /*d260*/  LOP3.LUT P0, RZ, R4, 0x1f, RZ, 0xc0, !PT ;  /* 0x0000001f04ff7812 */ /* 0x000fe2000780c0ff */
[----:B------:R-:W-:Y:S01]  /*d270*/  ULDC UR5, c[0x0][0x658] ;  /* 0x0001960000057ab9 */ /* 0x000fe20000000800 */
[----:B------:R-:W-:Y:S01]  /*d280*/  UMOV UR6, 0xffffffff ;  /* 0xffffffff00067882 */ /* 0x000fe20000000000 */
[----:B------:R-:W-:Y:S01]  /*d290*/  BSSY B0, `(.L_x_279) ;  /* 0x00000c8000007945 */ /* 0x000fe20003800000 */
[----:B------:R-:W-:Y:S01]  /*d2a0*/  USHF.L.U32 UR6, UR6, UR5, URZ ;  /* 0x0000000506067299 */ /* 0x000fe2000800063f */
[C---:B------:R-:W-:Y:S01]  /*d2b0*/  ISETP.NE.AND P2, PT, R3.reuse, RZ, PT ;  /* 0x000000ff0300720c */ /* 0x040fe20003f45270 */
[----:B------:R-:W-:Y:S01]  /*d2c0*/  IMAD.MOV.U32 R8, RZ, RZ, 0x1 ;  /* 0x00000001ff087424 */ /* 0x000fe200078e00ff */
[----:B------:R-:W-:Y:S01]  /*d2d0*/  ISETP.NE.OR P0, PT, R3, RZ, !P0 ;  /* 0x000000ff0300720c */ /* 0x000fe20004705670 */
[----:B------:R-:W-:Y:S01]  /*d2e0*/  IMAD.MOV.U32 R0, RZ, RZ, 0x1 ;  /* 0x00000001ff007424 */ /* 0x000fe200078e00ff */
[----:B------:R-:W-:Y:S01]  /*d2f0*/  LOP3.LUT R6, R16, 0x2, RZ, 0xfc, !PT ;  /* 0x0000000210067812 */ /* 0x000fe200078efcff */
[----:B------:R-:W-:Y:S01]  /*d300*/  IMAD.MOV.U32 R7, RZ, RZ, RZ ;  /* 0x000000ffff077224 */ /* 0x000fe200078e00ff */
[----:B------:R-:W-:Y:S01]  /*d310*/  ULDC UR4, c[0x0][0x600] ;  /* 0x0001800000047ab9 */ /* 0x000fe20000000800 */
[----:B------:R-:W-:Y:S01]  /*d320*/  UMOV UR7, 0x1 ;  /* 0x0000000100077882 */ /* 0x000fe20000000000 */
[----:B------:R-:W-:-:S02]  /*d330*/  UIADD3 UR19, UR38, 0x1, URZ ;  /* 0x0000000126137890 */ /* 0x000fc4000fffe03f */
[----:B------:R-:W-:Y:S02]  /*d340*/  UIADD3 UR15, UR4, -0x1, URZ ;  /* 0xffffffff040f7890 */ /* 0x000fe4000fffe03f */
[----:B------:R-:W-:Y:S02]  /*d350*/  USHF.L.U32 UR17, UR7, UR5, URZ ;  /* 0x0000000507117299 */ /* 0x000fe4000800063f */
[----:B------:R-:W-:Y:S01]  /*d360*/  ULOP3.LUT UR16, URZ, UR6, URZ, 0x33, !UPT ;  /* 0x000000063f107292 */ /* 0x000fe2000f8e333f */
[----:B------:R-:W-:Y:S01]  /*d370*/  ULDC.64 UR20, c[0x0][0x198] ;  /* 0x0000660000147ab9 */ /* 0x000fe20000000a00 */
[----:B0-----:R-:W-:-:S10]  /*d380*/  LOP3.LUT R9, R9, 0x1, RZ, 0xc0, !PT ;  /* 0x0000000109097812 */ /* 0x001fd400078ec0ff */
.L_x_291:
[----:B------:R-:W-:-:S03]  /*d390*/  UMOV UR4, 0xffffffff ;  /* 0xffffffff00047882 */ /* 0x000fc60000000000 */
[----:B------:R-:W-:Y:S05]  /*d3a0*/  BRA.DIV UR4, `(.L_x_280) ;  /* 0x0000001204147947 */ /* 0x000fea000b800000 */
[----:B------:R-:W-:-:S13]  /*d3b0*/  ELECT P6, URZ, PT ;  /* 0x00000000003f782f */ /* 0x000fda00038c0000 */
.L_x_305:
[----:B------:R-:W0:Y:S01]  /*d3c0*/  LDC R3, c[0x0][0x28c] ;  /* 0x0000a300ff037b82 */ /* 0x000e220000000800 */
[----:B------:R-:W-:Y:S01]  /*d3d0*/  BSSY B1, `(.L_x_281) ;  /* 0x000003b000017945 */ /* 0x000fe20003800000 */
[----:B0-----:R-:W-:-:S13]  /*d3e0*/  ISETP.LT.OR P6, PT, R3, 0x1, !P6 ;  /* 0x000000010300780c */ /* 0x001fda00077c1670 */
[----:B------:R-:W-:Y:S05]  /*d3f0*/  @P6 BRA `(.L_x_282) ;  /* 0x0000000000e06947 */ /* 0x000fea0003800000 */
[----:B------:R-:W-:Y:S02]  /*d400*/  IMAD R22, R22, 0x2, R9 ;  /* 0x0000000216167824 */ /* 0x000fe400078e0209 */
[----:B------:R-:W-:Y:S02]  /*d410*/  IMAD.SHL.U32 R19, R19, 0x40, RZ ;  /* 0x0000004013137824 */ /* 0x000fe400078e00ff */
[----:B------:R-:W-:Y:S02]  /*d420*/  IMAD.MOV.U32 R13, RZ, RZ, RZ ;  /* 0x000000ffff0d7224 */ /* 0x000fe400078e00ff */
[----:B------:R-:W-:Y:S02]  /*d430*/  IMAD.U32 R14, RZ, RZ, UR19 ;  /* 0x00000013ff0e7e24 */ /* 0x000fe4000f8e00ff */
[----:B------:R-:W-:Y:S02]  /*d440*/  IMAD.MOV.U32 R3, RZ, RZ, R0 ;  /* 0x000000ffff037224 */ /* 0x000fe400078e0000 */
[----:B------:R-:W-:-:S02]  /*d450*/  IMAD.MOV.U32 R4, RZ, RZ, R7 ;  /* 0x000000ffff047224 */ /* 0x000fc400078e0007 */
[----:B------:R-:W-:-:S07]  /*d460*/  IMAD R22, R22, 0x78, RZ ;  /* 0x0000007816167824 */ /* 0x000fce00078e02ff */
.L_x_286:
[----:B------:R-:W0:Y:S01]  /*d470*/  S2R R10, SR_CgaCtaId ;  /* 0x00000000000a7919 */ /* 0x000e220000008800 */
[----:B------:R-:W-:-:S04]  /*d480*/  MOV R5, 0x400 ;  /* 0x0000040000057802 */ /* 0x000fc80000000f00 */
[----:B0-----:R-:W-:Y:S02]  /*d490*/  LEA R11, R10, R5, 0x18 ;  /* 0x000000050a0b7211 */ /* 0x001fe400078ec0ff */
[----:B------:R-:W-:Y:S01]  /*d4a0*/  SHF.L.U32 R5, R3, 0x1f, RZ ;  /* 0x0000001f03057819 */ /* 0x000fe200000006ff */
[----:B------:R-:W0:Y:S02]  /*d4b0*/  @!P2 LDC R10, c[0x0][0x500] ;  /* 0x00014000ff0aab82 */ /* 0x000e240000000800 */
[----:B------:R-:W-:-:S04]  /*d4c0*/  IMAD R12, R4, 0x8, R11 ;  /* 0x00000008040c7824 */ /* 0x000fc800078e020b */
[----:B------:R-:W1:Y:S02]  /*d4d0*/  SYNCS.PHASECHK.TRANS64.TRYWAIT P1, [R12+URZ+0x28], R5 ;  /* 0x000028050c0075a7 */ /* 0x000e64000802017f */
[----:B-1----:R-:W-:Y:S05]  /*d4e0*/  @!P1 BRA `(.L_x_283) ;  /* 0x0000000c00e49947 */ /* 0x002fea0003800000 */
.L_x_306:
[----:B-1----:R-:W-:Y:S01]  /*d4f0*/  PRMT R5, R6, 0x9910, RZ ;  /* 0x0000991006057816 */ /* 0x002fe200000000ff */
[----:B0-----:R0:W-:Y:S03]  /*d500*/  @!P2 SYNCS.ARRIVE.TRANS64 RZ, [R12+URZ], R10 ;  /* 0x0000000a0cffa9a7 */ /* 0x0011e6000800003f */
[----:B------:R-:W-:-:S13]  /*d510*/  ISETP.NE.AND P1, PT, R5, 0x2, PT ;  /* 0x000000020500780c */ /* 0x000fda0003f25270 */
[----:B0-----:R-:W-:Y:S05]  /*d520*/  @P1 BRA `(.L_x_284) ;  /* 0x0000000000041947 */ /* 0x001fea0003800000 */
[----:B------:R-:W-:Y:S01]  /*d530*/  BPT.TRAP 0x1 ;  /* 0x000000040000795c */ /* 0x000fe20000300000 */
.L_x_284:
[----:B------:R-:W-:Y:S05]  /*d540*/  @P0 BRA `(.L_x_285) ;  /* 0x0000000000040947 */ /* 0x000fea0003800000 */
[----:B------:R-:W-:Y:S01]  /*d550*/  BPT.TRAP 0x1 ;  /* 0x000000040000795c */ /* 0x000fe20000300000 */
.L_x_285:
[----:B------:R-:W-:Y:S01]  /*d560*/  IMAD R5, R4, 0x2, R9 ;  /* 0x0000000204057824 */ /* 0x000fe200078e0209 */
[----:B------:R-:W-:Y:S01]  /*d570*/  R2UR UR9, R12 ;  /* 0x000000000c0972ca */ /* 0x000fe200000e0000 */
[--C-:B------:R-:W-:Y:S01]  /*d580*/  IMAD R10, R4, 0x2000, R11.reuse ;  /* 0x00002000040a7824 */ /* 0x100fe200078e020b */
[----:B------:R-:W-:Y:S01]  /*d590*/  UIADD3 UR4, UP0, UR20, 0xf0, URZ ;  /* 0x000000f014047890 */ /* 0x000fe2000ff1e03f */
[----:B------:R-:W-:Y:S01]  /*d5a0*/  IMAD R5, R5, 0x1e00, RZ ;  /* 0x00001e0005057824 */ /* 0x000fe200078e02ff */
[----:B------:R-:W-:Y:S01]  /*d5b0*/  R2UR UR11, R19 ;  /* 0x00000000130b72ca */ /* 0x000fe200000e0000 */
[----:B------:R-:W-:Y:S01]  /*d5c0*/  VIADD R14, R14, 0xffffffff ;  /* 0xffffffff0e0e7836 */ /* 0x000fe20000000000 */
[----:B------:R-:W-:Y:S01]  /*d5d0*/  R2UR UR5, R10 ;  /* 0x000000000a0572ca */ /* 0x000fe200000e0000 */
[----:B------:R-:W-:Y:S01]  /*d5e0*/  IMAD R5, R5, 0x2, R11 ;  /* 0x0000000205057824 */ /* 0x000fe200078e020b */
[----:B------:R-:W-:Y:S01]  /*d5f0*/  R2UR UR10, R13 ;  /* 0x000000000d0a72ca */ /* 0x000fe200000e0000 */
[----:B------:R-:W-:Y:S01]  /*d600*/  UIADD3 UR22, UP1, UR20, 0x1f0, URZ ;  /* 0x000001f014167890 */ /* 0x000fe2000ff3e03f */
[----:B------:R-:W-:Y:S01]  /*d610*/  R2UR UR12, R2 ;  /* 0x00000000020c72ca */ /* 0x000fe200000e0000 */
[----:B------:R-:W-:Y:S01]  /*d620*/  VIADD R4, R4, 0x1 ;  /* 0x0000000104047836 */ /* 0x000fe20000000000 */
[----:B------:R-:W-:Y:S01]  /*d630*/  R2UR UR8, R5 ;  /* 0x00000000050872ca */ /* 0x000fe200000e0000 */
[----:B------:R-:W-:Y:S01]  /*d640*/  UIADD3.X UR23, URZ, UR21, URZ, UP1, !UPT ;  /* 0x000000153f177290 */ /* 0x000fe20008ffe43f */
[----:B------:R-:W-:Y:S01]  /*d650*/  R2UR UR18, R22 ;  /* 0x00000000161272ca */ /* 0x000fe200000e0000 */
[----:B------:R-:W-:Y:S01]  /*d660*/  UMOV UR6, 0x0 ;  /* 0x0000000000067882 */ /* 0x000fe20000000000 */
[----:B------:R-:W-:Y:S01]  /*d670*/  ISETP.GT.AND P3, PT, R14, 0x1, PT ;  /* 0x000000010e00780c */ /* 0x000fe20003f64270 */
[----:B------:R-:W-:Y:S01]  /*d680*/  UMOV UR7, 0x10000000 ;  /* 0x1000000000077882 */ /* 0x000fe20000000000 */
[C---:B------:R-:W-:Y:S01]  /*d690*/  ISETP.NE.AND P1, PT, R4.reuse, 0x5, PT ;  /* 0x000000050400780c */ /* 0x040fe20003f25270 */
[----:B------:R-:W-:Y:S01]  /*d6a0*/  UIADD3 UR13, UR5, 0x180, URZ ;  /* 0x00000180050d7890 */ /* 0x000fe2000fffe03f */
[----:B------:R-:W-:Y:S01]  /*d6b0*/  VIADD R13, R13, 0x40 ;  /* 0x000000400d0d7836 */ /* 0x000fe20000000000 */
[----:B------:R-:W-:Y:S01]  /*d6c0*/  UIADD3.X UR5, URZ, UR21, URZ, UP0, !UPT ;  /* 0x000000153f057290 */ /* 0x000fe200087fe43f */
[----:B------:R-:W-:Y:S01]  /*d6d0*/  SEL R10, RZ, 0x1, P1 ;  /* 0x00000001ff0a7807 */ /* 0x000fe20000800000 */
[----:B------:R-:W-:Y:S01]  /*d6e0*/  UMOV UR24, 0x30000 ;  /* 0x0003000000187882 */ /* 0x000fe20000000000 */
[----:B------:R-:W-:Y:S01]  /*d6f0*/  SEL R4, R4, RZ, P1 ;  /* 0x000000ff04047207 */ /* 0x000fe20000800000 */
[----:B------:R-:W-:Y:S01]  /*d700*/  UIADD3 UR14, UR8, 0xa180, URZ ;  /* 0x0000a180080e7890 */ /* 0x000fe2000fffe03f */
[----:B------:R-:W-:-:S02]  /*d710*/  LOP3.LUT R3, R3, R10, RZ, 0x3c, !PT ;  /* 0x0000000a03037212 */ /* 0x000fc400078e3cff */
[----:B------:R-:W-:Y:S02]  /*d720*/  UMOV UR8, UR13 ;  /* 0x0000000d00087c82 */ /* 0x000fe40008000000 */
[----:B------:R0:W-:Y:S02]  /*d730*/  UTMALDG.3D [UR8], [UR4], desc[UR6] ;  /* 0x00000608040075b4 */ /* 0x0001e40008011000 */
[----:B0-----:R-:W-:Y:S01]  /*d740*/  UMOV UR8, UR14 ;  /* 0x0000000e00087c82 */ /* 0x001fe20008000000 */
[----:B------:R-:W-:Y:S02]  /*d750*/  UMOV UR11, UR18 ;  /* 0x00000012000b7c82 */ /* 0x000fe40008000000 */
[----:B------:R0:W-:Y:S02]  /*d760*/  UTMALDG.3D.MULTICAST [UR8], [UR22], UR24, desc[UR6] ;  /* 0x00000608160073b4 */ /* 0x0001e40008011818 */
[----:B0-----:R-:W-:Y:S05]  /*d770*/  @P3 BRA `(.L_x_286) ;  /* 0xfffffffc003c3947 */ /* 0x001fea000383ffff */
.L_x_282:
[----:B------:R-:W-:Y:S05]  /*d780*/  BSYNC B1 ;  /* 0x0000000000017941 */ /* 0x000fea0003800000 */
.L_x_281:
[----:B------:R-:W2:Y:S01]  /*d790*/  LDL.64 R10, [R1] ;  /* 0x00000000010a7983 */ /* 0x000ea20000100a00 */
[----:B------:R-:W-:Y:S01]  /*d7a0*/  LOP3.LUT P4, RZ, R8, 0xff, RZ, 0xc0, !PT ;  /* 0x000000ff08ff7812 */ /* 0x000fe2000788c0ff */
[----:B------:R-:W-:Y:S01]  /*d7b0*/  VIADD R4, R7, UR38 ;  /* 0x0000002607047c36 */ /* 0x000fe20008000000 */
[----:B------:R-:W-:Y:S01]  /*d7c0*/  ULDC.64 UR4, c[0x0][0x650] ;  /* 0x0001940000047ab9 */ /* 0x000fe20000000a00 */
[----:B------:R-:W-:Y:S01]  /*d7d0*/  IMAD.U32 R7, RZ, RZ, UR38 ;  /* 0x00000026ff077e24 */ /* 0x000fe2000f8e00ff */
[----:B------:R-:W-:Y:S01]  /*d7e0*/  UISETP.GE.U32.AND UP0, UPT, UR38, 0x5, UPT ;  /* 0x000000052600788c */ /* 0x000fe2000bf06070 */
[----:B------:R-:W-:Y:S01]  /*d7f0*/  BSSY B1, `(.L_x_287) ;  /* 0x000006f000017945 */ /* 0x000fe20003800000 */
[----:B------:R-:W-:Y:S01]  /*d800*/  ISETP.GT.U32.AND P1, PT, R4, 0x4, PT ;  /* 0x000000040400780c */ /* 0x000fe20003f24070 */
[----:B------:R-:W-:Y:S01]  /*d810*/  IMAD.MOV.U32 R19, RZ, RZ, -0x1 ;  /* 0xffffffffff137424 */ /* 0x000fe200078e00ff */
[----:B------:R-:W-:Y:S01]  /*d820*/  PRMT R8, RZ, 0x7610, R8 ;  /* 0x00007610ff087816 */ /* 0x000fe20000000008 */
[----:B------:R-:W-:Y:S01]  /*d830*/  IMAD.MOV.U32 R22, RZ, RZ, -0x1 ;  /* 0xffffffffff167424 */ /* 0x000fe200078e00ff */
[----:B------:R-:W-:-:S02]  /*d840*/  ISETP.LT.U32.AND P1, PT, R7, 0x5, P1 ;  /* 0x000000050700780c */ /* 0x000fc40000f21070 */
[----:B------:R-:W-:Y:S01]  /*d850*/  PLOP3.LUT P3, PT, PT, PT, UP0, 0x80, 0x0 ;  /* 0x000000000000781c */ /* 0x000fe20003f6f008 */
[----:B------:R-:W0:Y:S01]  /*d860*/  @P4 S2R R3, SR_CgaCtaId ;  /* 0x0000000000034919 */ /* 0x000e220000008800 */
[----:B------:R-:W-:-:S04]  /*d870*/  @P4 MOV R2, 0x400 ;  /* 0x0000040000024802 */ /* 0x000fc80000000f00 */
[----:B0-----:R-:W-:Y:S01]  /*d880*/  @P4 LEA R5, R3, R2, 0x18 ;  /* 0x0000000203054211 */ /* 0x001fe200078ec0ff */
[----:B------:R-:W-:-:S03]  /*d890*/  IMAD.WIDE.U32 R2, R4, -0x33333333, RZ ;  /* 0xcccccccd04027825 */ /* 0x000fc600078e00ff */
[----:B------:R0:W-:Y:S01]  /*d8a0*/  @P4 SYNCS.ARRIVE.TRANS64.A1T0 RZ, [R5+URZ+0x88], RZ ;  /* 0x000088ff05ff49a7 */ /* 0x0001e2000810003f */
[----:B------:R-:W-:Y:S01]  /*d8b0*/  IMAD.MOV.U32 R2, RZ, RZ, -0x1 ;  /* 0xffffffffff027424 */ /* 0x000fe200078e00ff */
[----:B0-----:R-:W-:Y:S02]  /*d8c0*/  SHF.R.U32.HI R5, RZ, 0x2, R3 ;  /* 0x00000002ff057819 */ /* 0x001fe40000011603 */
[----:B------:R-:W-:-:S03]  /*d8d0*/  SEL R3, RZ, 0x1, !P1 ;  /* 0x00000001ff037807 */ /* 0x000fc60004800000 */
[----:B------:R-:W-:Y:S01]  /*d8e0*/  IMAD R7, R5, -0x5, R4 ;  /* 0xfffffffb05077824 */ /* 0x000fe200078e0204 */
[----:B------:R-:W-:Y:S02]  /*d8f0*/  LOP3.LUT R0, R0, R3, RZ, 0x3c, !PT ;  /* 0x0000000300007212 */ /* 0x000fe400078e3cff */
[----:B------:R-:W-:Y:S02]  /*d900*/  PRMT R3, RZ, 0x7610, R3 ;  /* 0x00007610ff037816 */ /* 0x000fe40000000003 */
[----:B------:R-:W-:Y:S02]  /*d910*/  @P3 LOP3.LUT R0, R0, 0x1, R5, 0x78, !PT ;  /* 0x0000000100003812 */ /* 0x000fe400078e7805 */
[----:B--2---:R-:W-:-:S04]  /*d920*/  IADD3 R18, P4, R18, R10, RZ ;  /* 0x0000000a12127210 */ /* 0x004fc80007f9e0ff */
[----:B------:R-:W-:Y:S01]  /*d930*/  ISETP.GE.U32.AND P1, PT, R18, UR4, PT ;  /* 0x0000000412007c0c */ /* 0x000fe2000bf26070 */
[----:B------:R-:W-:-:S05]  /*d940*/  IMAD.X R17, R17, 0x1, R23, P4 ;  /* 0x0000000111117824 */ /* 0x000fca00020e0617 */
[----:B------:R-:W-:-:S13]  /*d950*/  ISETP.GE.U32.AND.EX P1, PT, R17, UR5, PT, P1 ;  /* 0x0000000511007c0c */ /* 0x000fda000bf26110 */
[----:B------:R-:W-:Y:S05]  /*d960*/  @P1 BRA `(.L_x_288) ;  /* 0x00000004005c1947 */ /* 0x000fea0003800000 */
[----:B------:R-:W0:Y:S01]  /*d970*/  S2R R12, SR_CTAID.X ;  /* 0x00000000000c7919 */ /* 0x000e220000002500 */
[----:B------:R-:W-:Y:S01]  /*d980*/  ULDC.64 UR4, c[0x0][0x628] ;  /* 0x00018a0000047ab9 */ /* 0x000fe20000000a00 */
[----:B------:R-:W1:Y:S01]  /*d990*/  LDC R13, c[0x0][0x144] ;  /* 0x00005100ff0d7b82 */ /* 0x000e620000000800 */
[----:B------:R-:W-:Y:S01]  /*d9a0*/  ISETP.NE.U32.AND P1, PT, RZ, UR4, PT ;  /* 0x00000004ff007c0c */ /* 0x000fe2000bf25070 */
[----:B------:R-:W2:Y:S01]  /*d9b0*/  S2R R10, SR_CTAID.Y ;  /* 0x00000000000a7919 */ /* 0x000ea20000002600 */
[----:B------:R-:W-:Y:S01]  /*d9c0*/  ULDC UR7, c[0x0][0x630] ;  /* 0x00018c0000077ab9 */ /* 0x000fe20000000800 */
[----:B------:R-:W-:Y:S01]  /*d9d0*/  ULDC UR8, c[0x0][0x150] ;  /* 0x0000540000087ab9 */ /* 0x000fe20000000800 */
[----:B------:R-:W-:Y:S01]  /*d9e0*/  ISETP.NE.AND.EX P1, PT, RZ, UR5, PT, P1 ;  /* 0x00000005ff007c0c */ /* 0x000fe2000bf25310 */
[----:B------:R-:W-:Y:S02]  /*d9f0*/  IMAD.MOV.U32 R2, RZ, RZ, R18 ;  /* 0x000000ffff027224 */ /* 0x000fe400078e0012 */
[----:B------:R-:W-:Y:S01]  /*da00*/  IMAD.MOV.U32 R3, RZ, RZ, R17 ;  /* 0x000000ffff037224 */ /* 0x000fe200078e0011 */
[----:B0-----:R-:W-:-:S09]  /*da10*/  I2FP.F32.U32 R14, R12 ;  /* 0x0000000c000e7245 */ /* 0x001fd20000201000 */
[----:B------:R-:W-:Y:S05]  /*da20*/  @!P1 BRA `(.L_x_289) ;  /* 0x0000000000289947 */ /* 0x000fea0003800000 */
[----:B------:R-:W-:Y:S02]  /*da30*/  ULDC UR6, c[0x0][0x634] ;  /* 0x00018d0000067ab9 */ /* 0x000fe40000000800 */
[----:B------:R-:W-:-:S05]  /*da40*/  IADD3 R3, P1, R18, UR6, RZ ;  /* 0x0000000612037c10 */ /* 0x000fca000ff3e0ff */
[----:B------:R-:W-:-:S04]  /*da50*/  IMAD.X R11, RZ, RZ, R17, P1 ;  /* 0x000000ffff0b7224 */ /* 0x000fc800008e0611 */
[----:B------:R-:W-:-:S04]  /*da60*/  IMAD.WIDE.U32 R4, R11, UR4, RZ ;  /* 0x000000040b047c25 */ /* 0x000fc8000f8e00ff */
[----:B------:R-:W-:-:S04]  /*da70*/  IMAD.WIDE.U32 R4, P1, R3, UR5, R4 ;  /* 0x0000000503047c25 */ /* 0x000fc8000f820004 */
[----:B------:R-:W-:-:S04]  /*da80*/  IMAD.WIDE.U32 R2, R3, UR4, RZ ;  /* 0x0000000403027c25 */ /* 0x000fc8000f8e00ff */
[----:B------:R-:W-:Y:S01]  /*da90*/  IMAD.MOV.U32 R2, RZ, RZ, R5 ;  /* 0x000000ffff027224 */ /* 0x000fe200078e0005 */
[----:B------:R-:W-:Y:S01]  /*daa0*/  IADD3 RZ, P3, R3, R4, RZ ;  /* 0x0000000403ff7210 */ /* 0x000fe20007f7e0ff */
[----:B------:R-:W-:-:S04]  /*dab0*/  IMAD.X R3, RZ, RZ, RZ, P1 ;  /* 0x000000ffff037224 */ /* 0x000fc800008e06ff */
[----:B------:R-:W-:-:S08]  /*dac0*/  IMAD.WIDE.U32.X R2, R11, UR5, R2, P3 ;  /* 0x000000050b027c25 */ /* 0x000fd000098e0402 */
.L_x_289:
[----:B------:R-:W-:Y:S01]  /*dad0*/  FMUL R14, R14, UR8 ;  /* 0x000000080e0e7c20 */ /* 0x000fe20008400000 */
[--C-:B------:R-:W-:Y:S01]  /*dae0*/  SHF.R.U64 R11, R2, UR7, R3.reuse ;  /* 0x00000007020b7c19 */ /* 0x100fe20008001203 */
[----:B------:R-:W-:Y:S01]  /*daf0*/  ULDC.64 UR4, c[0x0][0x620] ;  /* 0x0001880000047ab9 */ /* 0x000fe20000000a00 */
[----:B------:R-:W-:Y:S01]  /*db00*/  SHF.R.U32.HI R2, RZ, UR7, R3 ;  /* 0x00000007ff027c19 */ /* 0x000fe20008011603 */
[----:B------:R-:W-:Y:S01]  /*db10*/  IMAD.MOV.U32 R3, RZ, RZ, R17 ;  /* 0x000000ffff037224 */ /* 0x000fe200078e0011 */
[----:B------:R-:W-:Y:S01]  /*db20*/  IADD3 R15, P1, RZ, -R11, RZ ;  /* 0x8000000bff0f7210 */ /* 0x000fe20007f3e0ff */
[----:B------:R-:W0:Y:S01]  /*db30*/  F2I.U32.TRUNC.NTZ R14, R14 ;  /* 0x0000000e000e7305 */ /* 0x000e22000020f000 */
[----:B------:R-:W-:-:S03]  /*db40*/  ULDC.64 UR6, c[0x0][0x640] ;  /* 0x0001900000067ab9 */ /* 0x000fc60000000a00 */
[----:B------:R-:W-:Y:S01]  /*db50*/  IMAD.X R2, RZ, RZ, ~R2, P1 ;  /* 0x000000ffff027224 */ /* 0x000fe200008e0e02 */
[----:B------:R-:W-:-:S03]  /*db60*/  ISETP.NE.U32.AND P1, PT, RZ, UR6, PT ;  /* 0x00000006ff007c0c */ /* 0x000fc6000bf25070 */
[----:B------:R-:W-:Y:S01]  /*db70*/  IMAD R2, R2, UR4, RZ ;  /* 0x0000000402027c24 */ /* 0x000fe2000f8e02ff */
[----:B------:R-:W-:-:S03]  /*db80*/  ISETP.NE.AND.EX P1, PT, RZ, UR7, PT, P1 ;  /* 0x00000007ff007c0c */ /* 0x000fc6000bf25310 */
[C---:B------:R-:W-:Y:S01]  /*db90*/  IMAD R5, R15.reuse, UR5, R2 ;  /* 0x000000050f057c24 */ /* 0x040fe2000f8e0202 */
[----:B------:R-:W-:Y:S01]  /*dba0*/  ULDC UR5, c[0x0][0x154] ;  /* 0x0000550000057ab9 */ /* 0x000fe20000000800 */
[----:B------:R-:W-:Y:S02]  /*dbb0*/  IMAD.MOV.U32 R2, RZ, RZ, R18 ;  /* 0x000000ffff027224 */ /* 0x000fe400078e0012 */
[----:B0-----:R-:W-:Y:S02]  /*dbc0*/  IMAD.MOV R4, RZ, RZ, -R14 ;  /* 0x000000ffff047224 */ /* 0x001fe400078e0a0e */
[----:B------:R-:W-:Y:S01]  /*dbd0*/  IMAD.WIDE.U32 R2, R15, UR4, R2 ;  /* 0x000000040f027c25 */ /* 0x000fe2000f8e0002 */
[----:B------:R-:W-:-:S03]  /*dbe0*/  ULDC UR4, c[0x0][0x618] ;  /* 0x0001860000047ab9 */ /* 0x000fc60000000800 */
[----:B-1----:R-:W-:Y:S01]  /*dbf0*/  IMAD R12, R13, R4, R12 ;  /* 0x000000040d0c7224 */ /* 0x002fe200078e020c */
[----:B--2---:R-:W-:Y:S01]  /*dc00*/  I2FP.F32.U32 R4, R10 ;  /* 0x0000000a00047245 */ /* 0x004fe20000201000 */
[----:B------:R-:W0:Y:S01]  /*dc10*/  LDC R13, c[0x0][0x148] ;  /* 0x00005200ff0d7b82 */ /* 0x000e220000000800 */
[----:B------:R-:W-:-:S03]  /*dc20*/  IMAD.IADD R3, R3, 0x1, R5 ;  /* 0x0000000103037824 */ /* 0x000fc600078e0205 */
[----:B------:R-:W-:Y:S02]  /*dc30*/  FMUL R4, R4, UR5 ;  /* 0x0000000504047c20 */ /* 0x000fe40008400000 */
[--C-:B------:R-:W-:Y:S02]  /*dc40*/  SHF.R.U64 R14, R2, UR4, R3.reuse ;  /* 0x00000004020e7c19 */ /* 0x100fe40008001203 */
[----:B------:R-:W-:Y:S01]  /*dc50*/  SHF.R.U32.HI R3, RZ, UR4, R3 ;  /* 0x00000004ff037c19 */ /* 0x000fe20008011603 */
[----:B------:R1:W2:Y:S01]  /*dc60*/  F2I.U32.TRUNC.NTZ R20, R4 ;  /* 0x0000000400147305 */ /* 0x0002a2000020f000 */
[----:B------:R-:W-:Y:S02]  /*dc70*/  ULDC UR4, c[0x0][0x608] ;  /* 0x0001820000047ab9 */ /* 0x000fe40000000800 */
[--C-:B------:R-:W-:Y:S02]  /*dc80*/  SHF.R.U64 R19, R14, UR4, R3.reuse ;  /* 0x000000040e137c19 */ /* 0x100fe40008001203 */
[----:B------:R-:W-:Y:S01]  /*dc90*/  SHF.R.U32.HI R2, RZ, UR4, R3 ;  /* 0x00000004ff027c19 */ /* 0x000fe20008011603 */
[----:B------:R-:W-:-:S03]  /*dca0*/  ULDC UR4, c[0x0][0x658] ;  /* 0x0001960000047ab9 */ /* 0x000fc60000000800 */
[--C-:B------:R-:W-:Y:S02]  /*dcb0*/  SHF.R.U64 R15, R19, UR4, R2.reuse ;  /* 0x00000004130f7c19 */ /* 0x100fe40008001202 */
[----:B------:R-:W-:-:S03]  /*dcc0*/  SHF.R.U32.HI R21, RZ, UR4, R2 ;  /* 0x00000004ff157c19 */ /* 0x000fc60008011602 */
[----:B------:R-:W-:Y:S02]  /*dcd0*/  IMAD.MOV.U32 R2, RZ, RZ, R15 ;  /* 0x000000ffff027224 */ /* 0x000fe400078e000f */
[----:B------:R-:W-:Y:S01]  /*dce0*/  IMAD.MOV.U32 R3, RZ, RZ, R21 ;  /* 0x000000ffff037224 */ /* 0x000fe200078e0015 */
[----:B-12---:R-:W-:Y:S06]  /*dcf0*/  @!P1 BRA `(.L_x_290) ;  /* 0x0000000000289947 */ /* 0x006fec0003800000 */
        /* <DEDUP_REMOVED lines=10> */
.L_x_290:
[----:B------:R-:W1:Y:S01]  /*dda0*/  LDC R4, c[0x0][0x65c] ;  /* 0x00019700ff047b82 */ /* 0x000e620000000800 */
[----:B------:R-:W-:Y:S01]  /*ddb0*/  ULDC UR4, c[0x0][0x648] ;  /* 0x0001920000047ab9 */ /* 0x000fe20000000800 */
[----:B------:R-:W-:Y:S01]  /*ddc0*/  LOP3.LUT R19, R19, UR16, RZ, 0xc0, !PT ;  /* 0x0000001013137c12 */ /* 0x000fe2000f8ec0ff */
[----:B------:R-:W-:Y:S01]  /*ddd0*/  IMAD.MOV R20, RZ, RZ, -R20 ;  /* 0x000000ffff147224 */ /* 0x000fe200078e0a14 */
[----:B------:R-:W-:Y:S01]  /*dde0*/  SHF.R.U64 R2, R2, UR4, R3 ;  /* 0x0000000402027c19 */ /* 0x000fe20008001203 */
[----:B------:R-:W-:Y:S01]  /*ddf0*/  ULDC UR4, c[0x0][0x638] ;  /* 0x00018e0000047ab9 */ /* 0x000fe20000000800 */
[----:B------:R-:W-:Y:S01]  /*de00*/  LOP3.LUT R14, R14, UR15, RZ, 0xc0, !PT ;  /* 0x0000000f0e0e7c12 */ /* 0x000fe2000f8ec0ff */
[----:B------:R-:W-:Y:S01]  /*de10*/  ULDC UR5, c[0x0][0x610] ;  /* 0x0001840000057ab9 */ /* 0x000fe20000000800 */
[----:B------:R-:W-:Y:S02]  /*de20*/  IMAD.MOV.U32 R3, RZ, RZ, 0x1 ;  /* 0x00000001ff037424 */ /* 0x000fe400078e00ff */
[----:B------:R-:W-:Y:S01]  /*de30*/  IMAD R19, R2, UR17, R19 ;  /* 0x0000001102137c24 */ /* 0x000fe2000f8e0213 */
[----:B-1----:R-:W-:Y:S01]  /*de40*/  ISETP.NE.AND P1, PT, R4, 0x1, PT ;  /* 0x000000010400780c */ /* 0x002fe20003f25270 */
[----:B------:R-:W-:-:S02]  /*de50*/  IMAD.MOV R4, RZ, RZ, -R2 ;  /* 0x000000ffff047224 */ /* 0x000fc400078e0a02 */
[----:B------:R-:W-:Y:S02]  /*de60*/  IMAD.MOV.U32 R2, RZ, RZ, R11 ;  /* 0x000000ffff027224 */ /* 0x000fe400078e000b */
[----:B------:R-:W-:Y:S01]  /*de70*/  IMAD R15, R4, UR4, R15 ;  /* 0x00000004040f7c24 */ /* 0x000fe2000f8e020f */
[----:B------:R-:W-:-:S03]  /*de80*/  ULDC UR4, c[0x0][0x600] ;  /* 0x0001800000047ab9 */ /* 0x000fc60000000800 */
[----:B------:R-:W-:-:S04]  /*de90*/  IMAD R15, R15, UR4, R14 ;  /* 0x000000040f0f7c24 */ /* 0x000fc8000f8e020e */
[----:B0-----:R-:W-:-:S04]  /*dea0*/  @P1 IMAD R12, R13, R20, R10 ;  /* 0x000000140d0c1224 */ /* 0x001fc800078e020a */
[----:B------:R-:W-:-:S05]  /*deb0*/  IMAD R12, R19, UR5, R12 ;  /* 0x00000005130c7c24 */ /* 0x000fca000f8e020c */
[----:B------:R-:W-:Y:S02]  /*dec0*/  SEL R22, R15, R12, !P1 ;  /* 0x0000000c0f167207 */ /* 0x000fe40004800000 */
[----:B------:R-:W-:-:S07]  /*ded0*/  SEL R19, R12, R15, !P1 ;  /* 0x0000000f0c137207 */ /* 0x000fce0004800000 */
.L_x_288:
[----:B------:R-:W-:Y:S05]  /*dee0*/  BSYNC B1 ;  /* 0x0000000000017941 */ /* 0x000fea0003800000 */
.L_x_287:
[----:B------:R-:W-:-:S13]  /*def0*/  LOP3.LUT P1, RZ, R3, 0xff, RZ, 0xc0, !PT ;  /* 0x000000ff03ff7812 */ /* 0x000fda000782c0ff */
[----:B------:R-:W-:Y:S05]  /*df00*/  @P1 BRA `(.L_x_291) ;  /* 0xfffffff400201947 */ /* 0x000fea000383ffff */
[----:B------:R-:W-:Y:S05]  /*df10*/  BSYNC B0 ;  /* 0x0000000000007941 */ /* 0x000fea0003800000 */
.L_x_279:
[----:B------:R-:W-:-:S03]  /*df20*/  UMOV UR4, 0xffffffff ;  /* 0xffffffff00047882 */ /* 0x000fc60000000000 */
[----:B------:R-:W-:Y:S05]  /*df30*/  BRA.DIV UR4, `(.L_x_292) ;  /* 0x0000000604647947 */ /* 0x000fea000b800000 */
[----:B------:R-:W-:-:S13]  /*df40*/  ELECT P6, URZ, PT ;  /* 0x00000000003f782f */ /* 0x000fda00038c0000 */
.L_x_309:
[----:B------:R-:W-:Y:S04]  /*df50*/  BSSY B0, `(.L_x_293) ;  /* 0x0000034000007945 */ /* 0x000fe80003800000 */
[----:B------:R-:W-:Y:S05]  /*df60*/  @!P6 BRA `(.L_x_294) ;  /* 0x0000000000c8e947 */ /* 0x000fea0003800000 */
[----:B------:R-:W-:-:S04]  /*df70*/  LOP3.LUT R16, R16, 0x2, RZ, 0xfc, !PT ;  /* 0x0000000210107812 */ /* 0x000fc800078efcff */
[----:B------:R-:W-:-:S13]  /*df80*/  ISETP.NE.AND P0, PT, R16, 0x3, PT ;  /* 0x000000031000780c */ /* 0x000fda0003f05270 */
[----:B------:R-:W-:Y:S05]  /*df90*/  @!P0 BRA `(.L_x_295) ;  /* 0x0000000000048947 */ /* 0x000fea0003800000 */
[----:B------:R-:W-:Y:S01]  /*dfa0*/  BPT.TRAP 0x1 ;  /* 0x000000040000795c */ /* 0x000fe20000300000 */
.L_x_295:
[----:B------:R-:W0:Y:S01]  /*dfb0*/  S2R R3, SR_CgaCtaId ;  /* 0x0000000000037919 */ /* 0x000e220000008800 */
[----:B------:R-:W-:Y:S02]  /*dfc0*/  MOV R2, 0x400 ;  /* 0x0000040000027802 */ /* 0x000fe40000000f00 */
[----:B------:R-:W-:Y:S02]  /*dfd0*/  SHF.L.U32 R4, R0, 0x1f, RZ ;  /* 0x0000001f00047819 */ /* 0x000fe400000006ff */
[----:B0-----:R-:W-:-:S05]  /*dfe0*/  LEA R2, R3, R2, 0x18 ;  /* 0x0000000203027211 */ /* 0x001fca00078ec0ff */
[----:B------:R-:W-:-:S04]  /*dff0*/  VIADD R2, R2, 0x28 ;  /* 0x0000002802027836 */ /* 0x000fc80000000000 */
[C---:B------:R-:W-:Y:S02]  /*e000*/  IMAD R9, R7.reuse, 0x8, R2 ;  /* 0x0000000807097824 */ /* 0x040fe400078e0202 */
[----:B------:R-:W-:Y:S02]  /*e010*/  VIADD R7, R7, 0x1 ;  /* 0x0000000107077836 */ /* 0x000fe40000000000 */
[----:B------:R-:W0:Y:S03]  /*e020*/  SYNCS.PHASECHK.TRANS64.TRYWAIT P0, [R9+URZ], R4 ;  /* 0x00000004090075a7 */ /* 0x000e26000800017f */
[----:B------:R-:W-:-:S04]  /*e030*/  ISETP.NE.AND P1, PT, R7, 0x5, PT ;  /* 0x000000050700780c */ /* 0x000fc80003f25270 */
[----:B------:R-:W-:Y:S02]  /*e040*/  SEL R3, RZ, 0x1, P1 ;  /* 0x00000001ff037807 */ /* 0x000fe40000800000 */
[----:B------:R-:W-:Y:S02]  /*e050*/  SEL R7, R7, RZ, P1 ;  /* 0x000000ff07077207 */ /* 0x000fe40000800000 */
[----:B------:R-:W-:-:S03]  /*e060*/  LOP3.LUT R6, R0, R3, RZ, 0x3c, !PT ;  /* 0x0000000300067212 */ /* 0x000fc600078e3cff */
[----:B------:R-:W-:Y:S01]  /*e070*/  IMAD R8, R7, 0x8, R2 ;  /* 0x0000000807087824 */ /* 0x000fe200078e0202 */
[----:B------:R-:W-:Y:S01]  /*e080*/  SHF.L.U32 R5, R6, 0x1f, RZ ;  /* 0x0000001f06057819 */ /* 0x000fe200000006ff */
[----:B0-----:R-:W-:Y:S06]  /*e090*/  @!P0 BRA `(.L_x_296) ;  /* 0x00000004002c8947 */ /* 0x001fec0003800000 */
.L_x_310:
[----:B------:R-:W1:Y:S01]  /*e0a0*/  SYNCS.PHASECHK.TRANS64.TRYWAIT P0, [R8+URZ], R5 ;  /* 0x00000005080075a7 */ /* 0x000e62000800017f */
[----:B------:R-:W-:-:S05]  /*e0b0*/  VIADD R0, R7, 0x1 ;  /* 0x0000000107007836 */ /* 0x000fca0000000000 */
[----:B------:R-:W-:-:S04]  /*e0c0*/  ISETP.NE.AND P1, PT, R0, 0x5, PT ;  /* 0x000000050000780c */ /* 0x000fc80003f25270 */
[----:B------:R-:W-:Y:S02]  /*e0d0*/  SEL R3, RZ, 0x1, P1 ;  /* 0x00000001ff037807 */ /* 0x000fe40000800000 */
[----:B------:R-:W-:Y:S02]  /*e0e0*/  SEL R7, R0, RZ, P1 ;  /* 0x000000ff00077207 */ /* 0x000fe40000800000 */
[----:B------:R-:W-:-:S03]  /*e0f0*/  LOP3.LUT R6, R6, R3, RZ, 0x3c, !PT ;  /* 0x0000000306067212 */ /* 0x000fc600078e3cff */
[----:B0-----:R-:W-:Y:S01]  /*e100*/  IMAD R9, R7, 0x8, R2 ;  /* 0x0000000807097824 */ /* 0x001fe200078e0202 */
[----:B------:R-:W-:Y:S01]  /*e110*/  SHF.L.U32 R4, R6, 0x1f, RZ ;  /* 0x0000001f06047819 */ /* 0x000fe200000006ff */
[----:B-1----:R-:W-:Y:S06]  /*e120*/  @!P0 BRA `(.L_x_297) ;  /* 0x00000004001c8947 */ /* 0x002fec0003800000 */
.L_x_311:
[----:B------:R-:W1:Y:S01]  /*e130*/  SYNCS.PHASECHK.TRANS64.TRYWAIT P0, [R9+URZ], R4 ;  /* 0x00000004090075a7 */ /* 0x000e62000800017f */
[----:B------:R-:W-:-:S05]  /*e140*/  VIADD R0, R7, 0x1 ;  /* 0x0000000107007836 */ /* 0x000fca0000000000 */
[----:B------:R-:W-:-:S04]  /*e150*/  ISETP.NE.AND P1, PT, R0, 0x5, PT ;  /* 0x000000050000780c */ /* 0x000fc80003f25270 */
[----:B------:R-:W-:Y:S02]  /*e160*/  SEL R3, RZ, 0x1, P1 ;  /* 0x00000001ff037807 */ /* 0x000fe40000800000 */
[----:B------:R-:W-:Y:S02]  /*e170*/  SEL R7, R0, RZ, P1 ;  /* 0x000000ff00077207 */ /* 0x000fe40000800000 */
[----:B------:R-:W-:-:S03]  /*e180*/  LOP3.LUT R11, R6, R3, RZ, 0x3c, !PT ;  /* 0x00000003060b7212 */ /* 0x000fc600078e3cff */
[----:B------:R-:W-:Y:S01]  /*e190*/  IMAD R6, R7, 0x8, R2 ;  /* 0x0000000807067824 */ /* 0x000fe200078e0202 */
[----:B0-----:R-:W-:Y:S01]  /*e1a0*/  SHF.L.U32 R5, R11, 0x1f, RZ ;  /* 0x0000001f0b057819 */ /* 0x001fe200000006ff */
[----:B-1----:R-:W-:Y:S06]  /*e1b0*/  @!P0 BRA `(.L_x_298) ;  /* 0x00000004000c8947 */ /* 0x002fec0003800000 */
.L_x_312:
[----:B------:R-:W1:Y:S01]  /*e1c0*/  SYNCS.PHASECHK.TRANS64.TRYWAIT P0, [R6+URZ], R5 ;  /* 0x00000005060075a7 */ /* 0x000e62000800017f */
[----:B------:R-:W-:-:S05]  /*e1d0*/  VIADD R0, R7, 0x1 ;  /* 0x0000000107007836 */ /* 0x000fca0000000000 */
[----:B------:R-:W-:-:S04]  /*e1e0*/  ISETP.NE.AND P1, PT, R0, 0x5, PT ;  /* 0x000000050000780c */ /* 0x000fc80003f25270 */
[----:B0-----:R-:W-:Y:S02]  /*e1f0*/  SEL R4, RZ, 0x1, P1 ;  /* 0x00000001ff047807 */ /* 0x001fe40000800000 */
[----:B------:R-:W-:Y:S02]  /*e200*/  SEL R3, R0, RZ, P1 ;  /* 0x000000ff00037207 */ /* 0x000fe40000800000 */
[----:B------:R-:W-:Y:S01]  /*e210*/  LOP3.LUT R0, R11, R4, RZ, 0x3c, !PT ;  /* 0x000000040b007212 */ /* 0x000fe200078e3cff */
[----:B-1----:R-:W-:Y:S06]  /*e220*/  @!P0 BRA `(.L_x_299) ;  /* 0x0000000400048947 */ /* 0x002fec0003800000 */
.L_x_313:
[----:B------:R-:W-:Y:S01]  /*e230*/  IMAD R3, R3, 0x8, R2 ;  /* 0x0000000803037824 */ /* 0x000fe200078e0202 */
[----:B------:R-:W-:-:S07]  /*e240*/  SHF.L.U32 R0, R0, 0x1f, RZ ;  /* 0x0000001f00007819 */ /* 0x000fce00000006ff */
.L_x_300:
[----:B-1----:R1:W2:Y:S02]  /*e250*/  SYNCS.PHASECHK.TRANS64.TRYWAIT P0, [R3+URZ], R0 ;  /* 0x00000000030075a7 */ /* 0x0022a4000800017f */
[----:B--2---:R-:W-:Y:S05]  /*e260*/  @!P0 NANOSLEEP.SYNCS 0x989680 ;  /* 0x009896800000895d */ /* 0x004fea0003900000 */
[----:B------:R-:W2:Y:S02]  /*e270*/  @!P0 SYNCS.PHASECHK.TRANS64 P0, [R3+URZ], R0 ;  /* 0x00000000030085a7 */ /* 0x000ea4000800007f */
[----:B--2---:R-:W-:Y:S05]  /*e280*/  @!P0 BRA `(.L_x_300) ;  /* 0xfffffffc00f08947 */ /* 0x004fea000383ffff */
.L_x_294:
[----:B------:R-:W-:Y:S05]  /*e290*/  BSYNC B0 ;  /* 0x0000000000007941 */ /* 0x000fea0003800000 */
.L_x_293:
[----:B------:R-:W-:Y:S05]  /*e2a0*/  EXIT ;  /* 0x000000000000794d */ /* 0x000fea0003800000 */
.L_x_19:
[----:B-1----:R1:W2:Y:S02]  /*e2b0*/  SYNCS.PHASECHK.TRANS64.TRYWAIT P0, [R153+URZ], R0 ;  /* 0x00000000990075a7 */ /* 0x0022a4000800017f */
[----:B--2---:R-:W-:Y:S05]  /*e2c0*/  @!P0 NANOSLEEP.SYNCS 0x989680 ;  /* 0x009896800000895d */ /* 0x004fea0003900000 */
[----:B------:R-:W2:Y:S02]  /*e2d0*/  @!P0 SYNCS.PHASECHK.TRANS64 P0, [R153+URZ], R0 ;  /* 0x00000000990085a7 */ /* 0x000ea4000800007f */
[----:B--2---:R-:W-:Y:S05]  /*e2e0*/  @!P0 BRA `(.L_x_19) ;  /* 0xfffffffc00f08947 */ /* 0x004fea000383ffff */
[----:B------:R-:W-:Y:S05]  /*e2f0*/  BRA `(.L_x_301) ;  /* 0xffffff3400007947 */ /* 0x000fea000383ffff */
.L_x_24:
[----:B--2---:R2:W3:Y:S02]  /*e300*/  SYNCS.PHASECHK.TRANS64.TRYWAIT P1, [R3+URZ], R0 ;  /* 0x00000000030075a7 */ /* 0x0044e4000802017f */
[----:B---3--:R-:W-:Y:S05]  /*e310*/  @!P1 NANOSLEEP.SYNCS 0x989680 ;  /* 0x009896800000995d */ /* 0x008fea0003900000 */
[----:B------:R-:W3:Y:S02]  /*e320*/  @!P1 SYNCS.PHASECHK.TRANS64 P1, [R3+URZ], R0 ;  /* 0x00000000030095a7 */ /* 0x000ee4000802007f */
[----:B---3--:R-:W-:Y:S05]  /*e330*/  @!P1 BRA `(.L_x_24) ;  /* 0xfffffffc00f09947 */ /* 0x008fea000383ffff */
[----:B------:R-:W-:Y:S05]  /*e340*/  BRA `(.L_x_23) ;  /* 0xffffff34006c7947 */ /* 0x000fea000383ffff */
.L_x_29:
[----:B--2---:R-:W-:-:S04]  /*e350*/  IMAD.U32 R5, RZ, RZ, UR4 ;  /* 0x00000004ff057e24 */ /* 0x004fc8000f8e00ff */
[----:B------:R2:W3:Y:S03]  /*e360*/  SYNCS.PHASECHK.TRANS64.TRYWAIT P1, [R5+URZ], R4 ;  /* 0x00000004050075a7 */ /* 0x0004e6000802017f */
[----:B---3--:R-:W-:Y:S05]  /*e370*/  @!P1 NANOSLEEP.SYNCS 0x989680 ;  /* 0x009896800000995d */ /* 0x008fea0003900000 */
[----:B------:R-:W3:Y:S02]  /*e380*/  @!P1 SYNCS.PHASECHK.TRANS64 P1, [R5+URZ], R4 ;  /* 0x00000004050095a7 */ /* 0x000ee4000802007f */
[----:B---3--:R-:W-:Y:S05]  /*e390*/  @!P1 BRA `(.L_x_29) ;  /* 0xfffffffc00ec9947 */ /* 0x008fea000383ffff */
[----:B------:R-:W-:Y:S05]  /*e3a0*/  BRA `(.L_x_28) ;  /* 0xffffff4c00f87947 */ /* 0x000fea000383ffff */
.L_x_35:
[----:B-1----:R1:W2:Y:S02]  /*e3b0*/  SYNCS.PHASECHK.TRANS64.TRYWAIT P0, [R153+URZ+0x10], R0 ;  /* 0x00001000990075a7 */ /* 0x0022a4000800017f */
[----:B--2---:R-:W-:Y:S05]  /*e3c0*/  @!P0 NANOSLEEP.SYNCS 0x989680 ;  /* 0x009896800000895d */ /* 0x004fea0003900000 */
[----:B------:R-:W2:Y:S02]  /*e3d0*/  @!P0 SYNCS.PHASECHK.TRANS64 P0, [R153+URZ+0x10], R0 ;  /* 0x00001000990085a7 */ /* 0x000ea4000800007f */
[----:B--2---:R-:W-:Y:S05]  /*e3e0*/  @!P0 BRA `(.L_x_35) ;  /* 0xfffffffc00f08947 */ /* 0x004fea000383ffff */
[----:B------:R-:W-:Y:S05]  /*e3f0*/  BRA `(.L_x_302) ;  /* 0xffffff68009c7947 */ /* 0x000fea000383ffff */
.L_x_280:
[----:B------:R-:W-:Y:S01]  /*e400*/  BSSY B1, `(.L_x_303) ;  /* 0x0000006000017945 */ /* 0x000fe20003800000 */
[----:B------:R-:W-:-:S07]  /*e410*/  IMAD.MOV.U32 R15, RZ, RZ, -0x1 ;  /* 0xffffffffff0f7424 */ /* 0x000fce00078e00ff */
[----:B-----5:R-:W-:Y:S05]  /*e420*/  WARPSYNC.COLLECTIVE R15, `(.L_x_304) ;  /* 0x000000000f0c7348 */ /* 0x020fea0003c00000 */
[----:B------:R-:W-:Y:S02]  /*e430*/  ELECT P6, UR62, PT ;  /* 0x00000000003e782f */ /* 0x000fe400038c0000 */
[----:B------:R-:W-:Y:S01]  /*e440*/  MOV R14, UR62 ;  /* 0x0000003e000e7c02 */ /* 0x000fe20008000f00 */
[----:B-----5:R-:W-:Y:S10]  /*e450*/  ENDCOLLECTIVE ;  /* 0x000000000000791b */ /* 0x020ff40003800000 */
.L_x_304:
[----:B------:R-:W-:Y:S05]  /*e460*/  BSYNC B1 ;  /* 0x0000000000017941 */ /* 0x000fea0003800000 */
.L_x_303:
[----:B------:R-:W-:Y:S05]  /*e470*/  BRA `(.L_x_305) ;  /* 0xffffffec00d07947 */ /* 0x000fea000383ffff */
.L_x_283:
[----:B-1----:R1:W2:Y:S02]  /*e480*/  SYNCS.PHASECHK.TRANS64.TRYWAIT P1, [R12+URZ+0x28], R5 ;  /* 0x000028050c0075a7 */ /* 0x0022a4000802017f */
[----:B--2---:R-:W-:Y:S05]  /*e490*/  @!P1 NANOSLEEP.SYNCS 0x989680 ;  /* 0x009896800000995d */ /* 0x004fea0003900000 */
[----:B------:R-:W2:Y:S02]  /*e4a0*/  @!P1 SYNCS.PHASECHK.TRANS64 P1, [R12+URZ+0x28], R5 ;  /* 0x000028050c0095a7 */ /* 0x000ea4000802007f */
[----:B--2---:R-:W-:Y:S05]  /*e4b0*/  @!P1 BRA `(.L_x_283) ;  /* 0xfffffffc00f09947 */ /* 0x004fea000383ffff */
[----:B------:R-:W-:Y:S05]  /*e4c0*/  BRA `(.L_x_306) ;  /* 0xfffffff000087947 */ /* 0x000fea000383ffff */
.L_x_292:
[----:B------:R-:W-:Y:S01]  /*e4d0*/  BSSY B0, `(.L_x_307) ;  /* 0x0000006000007945 */ /* 0x000fe20003800000 */
[----:B------:R-:W-:-:S07]  /*e4e0*/  IMAD.MOV.U32 R15, RZ, RZ, -0x1 ;  /* 0xffffffffff0f7424 */ /* 0x000fce00078e00ff */
[----:B-----5:R-:W-:Y:S05]  /*e4f0*/  WARPSYNC.COLLECTIVE R15, `(.L_x_308) ;  /* 0x000000000f0c7348 */ /* 0x020fea0003c00000 */
[----:B------:R-:W-:Y:S02]  /*e500*/  ELECT P6, UR62, PT ;  /* 0x00000000003e782f */ /* 0x000fe400038c0000 */
[----:B------:R-:W-:Y:S01]  /*e510*/  MOV R14, UR62 ;  /* 0x0000003e000e7c02 */ /* 0x000fe20008000f00 */
[----:B-----5:R-:W-:Y:S10]  /*e520*/  ENDCOLLECTIVE ;  /* 0x000000000000791b */ /* 0x020ff40003800000 */
.L_x_308:
[----:B------:R-:W-:Y:S05]  /*e530*/  BSYNC B0 ;  /* 0x0000000000007941 */ /* 0x000fea0003800000 */
.L_x_307:
[----:B------:R-:W-:Y:S05]  /*e540*/  BRA `(.L_x_309) ;  /* 0xfffffff800807947 */ /* 0x000fea000383ffff */
.L_x_296:
[----:B0-----:R0:W1:Y:S02]  /*e550*/  SYNCS.PHASECHK.TRANS64.TRYWAIT P0, [R9+URZ], R4 ;  /* 0x00000004090075a7 */ /* 0x001064000800017f */
[----:B-1----:R-:W-:Y:S05]  /*e560*/  @!P0 NANOSLEEP.SYNCS 0x989680 ;  /* 0x009896800000895d */ /* 0x002fea0003900000 */
[----:B------:R-:W1:Y:S02]  /*e570*/  @!P0 SYNCS.PHASECHK.TRANS64 P0, [R9+URZ], R4 ;  /* 0x00000004090085a7 */ /* 0x000e64000800007f */
[----:B-1----:R-:W-:Y:S05]  /*e580*/  @!P0 BRA `(.L_x_296) ;  /* 0xfffffffc00f08947 */ /* 0x002fea000383ffff */
[----:B------:R-:W-:Y:S05]  /*e590*/  BRA `(.L_x_310) ;  /* 0xfffffff800c07947 */ /* 0x000fea000383ffff */
.L_x_297:
[----:B0-----:R0:W1:Y:S02]  /*e5a0*/  SYNCS.PHASECHK.TRANS64.TRYWAIT P0, [R8+URZ], R5 ;  /* 0x00000005080075a7 */ /* 0x001064000800017f */
[----:B-1----:R-:W-:Y:S05]  /*e5b0*/  @!P0 NANOSLEEP.SYNCS 0x989680 ;  /* 0x009896800000895d */ /* 0x002fea0003900000 */
[----:B------:R-:W1:Y:S02]  /*e5c0*/  @!P0 SYNCS.PHASECHK.TRANS64 P0, [R8+URZ], R5 ;  /* 0x00000005080085a7 */ /* 0x000e64000800007f */
[----:B-1----:R-:W-:Y:S05]  /*e5d0*/  @!P0 BRA `(.L_x_297) ;  /* 0xfffffffc00f08947 */ /* 0x002fea000383ffff */
[----:B------:R-:W-:Y:S05]  /*e5e0*/  BRA `(.L_x_311) ;  /* 0xfffffff800d07947 */ /* 0x000fea000383ffff */
.L_x_298:
[----:B0-----:R0:W1:Y:S02]  /*e5f0*/  SYNCS.PHASECHK.TRANS64.TRYWAIT P0, [R9+URZ], R4 ;  /* 0x00000004090075a7 */ /* 0x001064000800017f */
[----:B-1----:R-:W-:Y:S05]  /*e600*/  @!P0 NANOSLEEP.SYNCS 0x989680 ;  /* 0x009896800000895d */ /* 0x002fea0003900000 */
[----:B------:R-:W1:Y:S02]  /*e610*/  @!P0 SYNCS.PHASECHK.TRANS64 P0, [R9+URZ], R4 ;  /* 0x00000004090085a7 */ /* 0x000e64000800007f */
[----:B-1----:R-:W-:Y:S05]  /*e620*/  @!P0 BRA `(.L_x_298) ;  /* 0xfffffffc00f08947 */ /* 0x002fea000383ffff */
[----:B------:R-:W-:Y:S05]  /*e630*/  BRA `(.L_x_312) ;  /* 0xfffffff800e07947 */ /* 0x000fea000383ffff */
.L_x_299:
[----:B0-----:R0:W1:Y:S02]  /*e640*/  SYNCS.PHASECHK.TRANS64.TRYWAIT P0, [R6+URZ], R5 ;  /* 0x00000005060075a7 */ /* 0x001064000800017f */
[----:B-1----:R-:W-:Y:S05]  /*e650*/  @!P0 NANOSLEEP.SYNCS 0x989680 ;  /* 0x009896800000895d */ /* 0x002fea0003900000 */
[----:B------:R-:W1:Y:S02]  /*e660*/  @!P0 SYNCS.PHASECHK.TRANS64 P0, [R6+URZ], R5 ;  /* 0x00000005060085a7 */ /* 0x000e64000800007f */
[----:B-1----:R-:W-:Y:S05]  /*e670*/  @!P0 BRA `(.L_x_299) ;  /* 0xfffffffc00f08947 */ /* 0x002fea000383ffff */
[----:B------:R-:W-:Y:S05]  /*e680*/  BRA `(.L_x_313) ;  /* 0xfffffff800e87947 */ /* 0x000fea000383ffff */
.L_x_314:
[----:B------:R-:W-:-:S00]  /*e690*/  BRA `(.L_x_314) ;  /* 0xfffffffc00fc7947 */ /* 0x000fc0000383ffff */
[----:B------:R-:W-:-:S00]  /*e6a0*/  NOP ;  /* 0x0000000000007918 */ /* 0x000fc00000000000 */
        /* <DEDUP_REMOVED lines=13> */
.L_x_315:


//--------------------- .nv.global.init           --------------------------
	.section	.nv.global.init,"aw",@progbits
.nv.global.init:
	.type		$str$22,@object
	.size		$str$22,($str$23 - $str$22)
$str$22:
        /*0000*/ 	.byte	0x6b, 0x5f, 0x74, 0x69, 0x6c, 0x65, 0x5f, 0x63, 0x6f, 0x75, 0x6e, 0x74, 0x20, 0x3e, 0x3d, 0x20
        /*0010*/ 	.byte	0x31, 0x00
	.type		$str$23,@object
	.size		$str$23,(__unnamed_1 - $str$23)
$str$23:
        /*0012*/ 	.byte	0x2f, 0x74, 0x6d, 0x70, 0x2f, 0x63, 0x75, 0x74, 0x6c, 0x61, 0x73, 0x73, 0x5f, 0x73, 0x77, 0x65
        /*0022*/ 	.byte	0x65, 0x70, 0x5f, 0x73, 0x72, 0x63, 0x2f, 0x69, 0x6e, 0x63, 0x6c, 0x75, 0x64, 0x65, 0x2f, 0x63
        /*0032*/ 	.byte	0x75, 0x74, 0x6c, 0x61, 0x73, 0x73, 0x2f, 0x67, 0x65, 0x6d, 0x6d, 0x2f, 0x63, 0x6f, 0x6c, 0x6c
        /*0042*/ 	.byte	0x65, 0x63, 0x74, 0x69, 0x76, 0x65, 0x2f, 0x73, 0x6d, 0x39, 0x30, 0x5f, 0x6d, 0x6d, 0x61, 0x5f
        /*0052*/ 	.byte	0x74, 0x6d, 0x61, 0x5f, 0x67, 0x6d, 0x6d, 0x61, 0x5f, 0x73, 0x73, 0x5f, 0x77, 0x61, 0x72, 0x70
        /*0062*/ 	.byte	0x73, 0x70, 0x65, 0x63, 0x69, 0x61, 0x6c, 0x69, 0x7a, 0x65, 0x64, 0x2e, 0x68, 0x70, 0x70, 0x00
	.type		__unnamed_1,@object
	.size		__unnamed_1,(.L_0 - __unnamed_1)
__unnamed_1:
        /*0072*/ 	.byte	0x76, 0x6f, 0x69, 0x64, 0x20, 0x63, 0x75, 0x74, 0x6c, 0x61, 0x73, 0x73, 0x3a, 0x3a, 0x67, 0x65
        /* <DEDUP_REMOVED lines=180> */
        /*0bc2*/ 	.byte	0x00
.L_0:


//--------------------- .nv.shared._ZN7cutlass13device_kernelINS_4gemm6kernel13GemmUniversalIN4cute5tupleIJiiiiEEENS1_10collective13CollectiveMmaINS1_34MainloopSm90TmaGmmaWarpSpecializedILi5ENS5_IJNS4_1CILi2EEENSA_ILi1EEESC_EEENS1_32KernelTmaWarpSpecializedPingpongEEENS5_IJNSA_ILi64EEENSA_ILi240EEESG_EEENS_6half_tENS5_IJlSC_lEEESJ_SK_NS4_8TiledMMAINS4_8MMA_AtomIJNS4_4SM904GMMA25MMA_64x16x16_F32F16F16_SSILNSO_5MajorE0ELSQ_0ELNSO_7ScaleInE1ELSR_1EEEEEENS4_6LayoutINS5_IJSC_SC_SC_EEENS5_IJNSA_ILi0EEESW_SW_EEEEENS5_IJNS4_10UnderscoreESZ_SZ_EEEEENS4_13SM90_TMA_LOADENS4_14ComposedLayoutINS4_7SwizzleILi3ELi4ELi3EEENS4_18smem_ptr_flag_bitsILi16EEENSU_INS5_IJNSA_ILi8EEESG_EEENS5_IJSG_SC_EEEEEEEvNS4_8identityENS4_23SM90_TMA_LOAD_MULTICASTES1C_vS1D_EENS_8epilogue10collective6detail29Sm90TmaWarpSpecializedAdapterINS1H_15DefaultEpilogueISJ_SK_SK_NS1G_6thread17LinearCombinationISJ_Li1EffLNS1L_9ScaleType4KindE0ELNS_15FloatRoundStyleE2ESJ_EENS1_15EpilogueDefaultEEEEEvvEEEEvNT_6ParamsE --------------------------
	.section	.nv.shared._ZN7cutlass13device_kernelINS_4gemm6kernel13GemmUniversalIN4cute5tupleIJiiiiEEENS1_10collective13CollectiveMmaINS1_34MainloopSm90TmaGmmaWarpSpecializedILi5ENS5_IJNS4_1CILi2EEENSA_ILi1EEESC_EEENS1_32KernelTmaWarpSpecializedPingpongEEENS5_IJNSA_ILi64EEENSA_ILi240EEESG_EEENS_6half_tENS5_IJlSC_lEEESJ_SK_NS4_8TiledMMAINS4_8MMA_AtomIJNS4_4SM904GMMA25MMA_64x16x16_F32F16F16_SSILNSO_5MajorE0ELSQ_0ELNSO_7ScaleInE1ELSR_1EEEEEENS4_6LayoutINS5_IJSC_SC_SC_EEENS5_IJNSA_ILi0EEESW_SW_EEEEENS5_IJNS4_10UnderscoreESZ_SZ_EEEEENS4_13SM90_TMA_LOADENS4_14ComposedLayoutINS4_7SwizzleILi3ELi4ELi3EEENS4_18smem_ptr_flag_bitsILi16EEENSU_INS5_IJNSA_ILi8EEESG_EEENS5_IJSG_SC_EEEEEEEvNS4_8identityENS4_23SM90_TMA_LOAD_MULTICASTES1C_vS1D_EENS_8epilogue10collective6detail29Sm90TmaWarpSpecializedAdapterINS1H_15DefaultEpilogueISJ_SK_SK_NS1G_6thread17LinearCombinationISJ_Li1EffLNS1L_9ScaleType4KindE0ELNS_15FloatRoundStyleE2ESJ_EENS1_15EpilogueDefaultEEEEEvvEEEEvNT_6ParamsE,"aw",@nobits
	.sectionflags	@""
	.align	16
	.zero		1024


//--------------------- .nv.shared.reserved.0     --------------------------
	.section	.nv.shared.reserved.0,"aw",@nobits
	.weak		__nv_reservedSMEM_offset_0_alias
	.size		__nv_reservedSMEM_offset_0_alias, 0, 0
	.other		__nv_reservedSMEM_offset_0_alias,@"STO_CUDA_RESERVED_SHARED STV_DEFAULT"
__nv_reservedSMEM_offset_0_alias:
	.zero		0


//--------------------- .nv.global                --------------------------
	.section	.nv.global,"aw",@nobits
.nv.global:
	.type		_ZN40_INTERNAL_10548801_4_k_cu_19bf7aa3_139204cute1_E,@object
	.size		_ZN40_INTERNAL_10548801_4_k_cu_19bf7aa3_139204cute1_E,(_ZN40_INTERNAL_10548801_4_k_cu_19bf7aa3_139204cuda3std3__45__cpo6cbeginE - _ZN40_INTERNAL_10548801_4_k_cu_19bf7aa3_139204cute1_E)
_ZN40_INTERNAL_10548801_4_k_cu_19bf7aa3_139204cute1_E:
	.zero		1
	.type		_ZN40_INTERNAL_10548801_4_k_cu_19bf7aa3_139204cuda3std3__45__cpo6cbeginE,@object
	.size		_ZN40_INTERNAL_10548801_4_k_cu_19bf7aa3_139204cuda3std3__45__cpo6cbeginE,(_ZN40_INTERNAL_10548801_4_k_cu_19bf7aa3_139204cuda3std3__48in_placeE - _ZN40_INTERNAL_10548801_4_k_cu_19bf7aa3_139204cuda3std3__45__cpo6cbeginE)
_ZN40_INTERNAL_10548801_4_k_cu_19bf7aa3_139204cuda3std3__45__cpo6cbeginE:
	.zero		1
	.type		_ZN40_INTERNAL_10548801_4_k_cu_19bf7aa3_139204cuda3std3__48in_placeE,@object
	.size		_ZN40_INTERNAL_10548801_4_k_cu_19bf7aa3_139204cuda3std3__48in_placeE,(_ZN40_INTERNAL_10548801_4_k_cu_19bf7aa3_139204cuda3std6ranges3__45__cpo9iter_moveE - _ZN40_INTERNAL_10548801_4_k_cu_19bf7aa3_139204cuda3std3__48in_placeE)
_ZN40_INTERNAL_10548801_4_k_cu_19bf7aa3_139204cuda3std3__48in_placeE:
	.zero		1
	.type		_ZN40_INTERNAL_10548801_4_k_cu_19bf7aa3_139204cuda3std6ranges3__45__cpo9iter_moveE,@object
	.size		_ZN40_INTERNAL_10548801_4_k_cu_19bf7aa3_139204cuda3std6ranges3__45__cpo9iter_moveE,(_ZN40_INTERNAL_10548801_4_k_cu_19bf7aa3_139204cuda3std3__45__cpo5beginE - _ZN40_INTERNAL_10548801_4_k_cu_19bf7aa3_139204cuda3std6ranges3__45__cpo9iter_moveE)
_ZN40_INTERNAL_10548801_4_k_cu_19bf7aa3_139204cuda3std6ranges3__45__cpo9iter_moveE:
	.zero		1
	.type		_ZN40_INTERNAL_10548801_4_k_cu_19bf7aa3_139204cuda3std3__45__cpo5beginE,@object
	.size		_ZN40_INTERNAL_10548801_4_k_cu_19bf7aa3_139204cuda3std3__45__cpo5beginE,(_ZN40_INTERNAL_10548801_4_k_cu_19bf7aa3_139204cuda3std3__442_GLOBAL__N__10548801_4_k_cu_19bf7aa3_139206ignoreE - _ZN40_INTERNAL_10548801_4_k_cu_19bf7aa3_139204cuda3std3__45__cpo5beginE)
_ZN40_INTERNAL_10548801_4_k_cu_19bf7aa3_139204cuda3std3__45__cpo5beginE:
	.zero		1
	.type		_ZN40_INTERNAL_10548801_4_k_cu_19bf7aa3_139204cuda3std3__442_GLOBAL__N__10548801_4_k_cu_19bf7aa3_139206ignoreE,@object
	.size		_ZN40_INTERNAL_10548801_4_k_cu_19bf7aa3_139204cuda3std3__442_GLOBAL__N__10548801_4_k_cu_19bf7aa3_139206ignoreE,(_ZN40_INTERNAL_10548801_4_k_cu_19bf7aa3_139204cute7productE - _ZN40_INTERNAL_10548801_4_k_cu_19bf7aa3_139204cuda3std3__442_GLOBAL__N__10548801_4_k_cu_19bf7aa3_139206ignoreE)
_ZN40_INTERNAL_10548801_4_k_cu_19bf7aa3_139204cuda3std3__442_GLOBAL__N__10548801_4_k_cu_19bf7aa3_139206ignoreE:
	.zero		1
	.type		_ZN40_INTERNAL_10548801_4_k_cu_19bf7aa3_139204cute7productE,@object
	.size		_ZN40_INTERNAL_10548801_4_k_cu_19bf7aa3_139204cute7productE,(_ZN40_INTERNAL_10548801_4_k_cu_19bf7aa3_139204cuda3std3__45__cpo3endE - _ZN40_INTERNAL_10548801_4_k_cu_19bf7aa3_139204cute7productE)
_ZN40_INTERNAL_10548801_4_k_cu_19bf7aa3_139204cute7productE:
	.zero		1
	.type		_ZN40_INTERNAL_10548801_4_k_cu_19bf7aa3_139204cuda3std3__45__cpo3endE,@object
	.size		_ZN40_INTERNAL_10548801_4_k_cu_19bf7aa3_139204cuda3std3__45__cpo3endE,(_ZN40_INTERNAL_10548801_4_k_cu_19bf7aa3_139204cuda3std3__419piecewise_constructE - _ZN40_INTERNAL_10548801_4_k_cu_19bf7aa3_139204cuda3std3__45__cpo3endE)
_ZN40_INTERNAL_10548801_4_k_cu_19bf7aa3_139204cuda3std3__45__cpo3endE:
	.zero		1
	.type		_ZN40_INTERNAL_10548801_4_k_cu_19bf7aa3_139204cuda3std3__419piecewise_constructE,@object
	.size		_ZN40_INTERNAL_10548801_4_k_cu_19bf7aa3_139204cuda3std3__419piecewise_constructE,(_ZN40_INTERNAL_10548801_4_k_cu_19bf7aa3_139204cuda3std3__45__cpo4cendE - _ZN40_INTERNAL_10548801_4_k_cu_19bf7aa3_139204cuda3std3__419piecewise_constructE)
_ZN40_INTERNAL_10548801_4_k_cu_19bf7aa3_139204cuda3std3__419piecewise_constructE:
	.zero		1
	.type		_ZN40_INTERNAL_10548801_4_k_cu_19bf7aa3_139204cuda3std3__45__cpo4cendE,@object
	.size		_ZN40_INTERNAL_10548801_4_k_cu_19bf7aa3_139204cuda3std3__45__cpo4cendE,(_ZN40_INTERNAL_10548801_4_k_cu_19bf7aa3_139204cuda3std6ranges3__45__cpo4swapE - _ZN40_INTERNAL_10548801_4_k_cu_19bf7aa3_139204cuda3std3__45__cpo4cendE)
_ZN40_INTERNAL_10548801_4_k_cu_19bf7aa3_139204cuda3std3__45__cpo4cendE:
	.zero		1
	.type		_ZN40_INTERNAL_10548801_4_k_cu_19bf7aa3_139204cuda3std6ranges3__45__cpo4swapE,@object
	.size		_ZN40_INTERNAL_10548801_4_k_cu_19bf7aa3_139204cuda3std6ranges3__45__cpo4swapE,(.L_8 - _ZN40_INTERNAL_10548801_4_k_cu_19bf7aa3_139204cuda3std6ranges3__45__cpo4swapE)
_ZN40_INTERNAL_10548801_4_k_cu_19bf7aa3_139204cuda3std6ranges3__45__cpo4swapE:
	.zero		1
.L_8:


//--------------------- .nv.constant0._ZN7cutlass13device_kernelINS_4gemm6kernel13GemmUniversalIN4cute5tupleIJiiiiEEENS1_10collective13CollectiveMmaINS1_34MainloopSm90TmaGmmaWarpSpecializedILi5ENS5_IJNS4_1CILi2EEENSA_ILi1EEESC_EEENS1_32KernelTmaWarpSpecializedPingpongEEENS5_IJNSA_ILi64EEENSA_ILi240EEESG_EEENS_6half_tENS5_IJlSC_lEEESJ_SK_NS4_8TiledMMAINS4_8MMA_AtomIJNS4_4SM904GMMA25MMA_64x16x16_F32F16F16_SSILNSO_5MajorE0ELSQ_0ELNSO_7ScaleInE1ELSR_1EEEEEENS4_6LayoutINS5_IJSC_SC_SC_EEENS5_IJNSA_ILi0EEESW_SW_EEEEENS5_IJNS4_10UnderscoreESZ_SZ_EEEEENS4_13SM90_TMA_LOADENS4_14ComposedLayoutINS4_7SwizzleILi3ELi4ELi3EEENS4_18smem_ptr_flag_bitsILi16EEENSU_INS5_IJNSA_ILi8EEESG_EEENS5_IJSG_SC_EEEEEEEvNS4_8identityENS4_23SM90_TMA_LOAD_MULTICASTES1C_vS1D_EENS_8epilogue10collective6detail29Sm90TmaWarpSpecializedAdapterINS1H_15DefaultEpilogueISJ_SK_SK_NS1G_6thread17LinearCombinationISJ_Li1EffLNS1L_9ScaleType4KindE0ELNS_15FloatRoundStyleE2ESJ_EENS1_15EpilogueDefaultEEEEEvvEEEEvNT_6ParamsE --------------------------
	.section	.nv.constant0._ZN7cutlass13device_kernelINS_4gemm6kernel13GemmUniversalIN4cute5tupleIJiiiiEEENS1_10collective13CollectiveMmaINS1_34MainloopSm90TmaGmmaWarpSpecializedILi5ENS5_IJNS4_1CILi2EEENSA_ILi1EEESC_EEENS1_32KernelTmaWarpSpecializedPingpongEEENS5_IJNSA_ILi64EEENSA_ILi240EEESG_EEENS_6half_tENS5_IJlSC_lEEESJ_SK_NS4_8TiledMMAINS4_8MMA_AtomIJNS4_4SM904GMMA25MMA_64x16x16_F32F16F16_SSILNSO_5MajorE0ELSQ_0ELNSO_7ScaleInE1ELSR_1EEEEEENS4_6LayoutINS5_IJSC_SC_SC_EEENS5_IJNSA_ILi0EEESW_SW_EEEEENS5_IJNS4_10UnderscoreESZ_SZ_EEEEENS4_13SM90_TMA_LOADENS4_14ComposedLayoutINS4_7SwizzleILi3ELi4ELi3EEENS4_18smem_ptr_flag_bitsILi16EEENSU_INS5_IJNSA_ILi8EEESG_EEENS5_IJSG_SC_EEEEEEEvNS4_8identityENS4_23SM90_TMA_LOAD_MULTICASTES1C_vS1D_EENS_8epilogue10collective6detail29Sm90TmaWarpSpecializedAdapterINS1H_15DefaultEpilogueISJ_SK_SK_NS1G_6thread17LinearCombinationISJ_Li1EffLNS1L_9ScaleType4KindE0ELNS_15FloatRoundStyleE2ESJ_EENS1_15EpilogueDefaultEEEEEvvEEEEvNT_6ParamsE,"a",@progbits
	.sectionflags	@""
	.align	4
.nv.constant0._ZN7cutlass13device_kernelINS_4gemm6kernel13GemmUniversalIN4cute5tupleIJiiiiEEENS1_10collective13CollectiveMmaINS1_34MainloopSm90TmaGmmaWarpSpecializedILi5ENS5_IJNS4_1CILi2EEENSA_ILi1EEESC_EEENS1_32KernelTmaWarpSpecializedPingpongEEENS5_IJNSA_ILi64EEENSA_ILi240EEESG_EEENS_6half_tENS5_IJlSC_lEEESJ_SK_NS4_8TiledMMAINS4_8MMA_AtomIJNS4_4SM904GMMA25MMA_64x16x16_F32F16F16_SSILNSO_5MajorE0ELSQ_0ELNSO_7ScaleInE1ELSR_1EEEEEENS4_6LayoutINS5_IJSC_SC_SC_EEENS5_IJNSA_ILi0EEESW_SW_EEEEENS5_IJNS4_10UnderscoreESZ_SZ_EEEEENS4_13SM90_TMA_LOADENS4_14ComposedLayoutINS4_7SwizzleILi3ELi4ELi3EEENS4_18smem_ptr_flag_bitsILi16EEENSU_INS5_IJNSA_ILi8EEESG_EEENS5_IJSG_SC_EEEEEEEvNS4_8identityENS4_23SM90_TMA_LOAD_MULTICASTES1C_vS1D_EENS_8epilogue10collective6detail29Sm90TmaWarpSpecializedAdapterINS1H_15DefaultEpilogueISJ_SK_SK_NS1G_6thread17LinearCombinationISJ_Li1EffLNS1L_9ScaleType4KindE0ELNS_15FloatRoundStyleE2ESJ_EENS1_15EpilogueDefaultEEEEEvvEEEEvNT_6ParamsE:
	.zero		1664


//--------------------- SYMBOLS --------------------------

	.type		.nv.reservedSmem.offset0,@object
	.size		.nv.reservedSmem.offset0,0x4
	.type		__assertfail,@function
